//
// Generated by NVIDIA NVVM Compiler
//
// Compiler Build ID: CL-36424714
// Cuda compilation tools, release 13.0, V13.0.88
// Based on NVVM 20.0.0
//

.version 9.0
.target sm_100
.address_size 64

	// .globl	_Z16k_extract_digitsPKjPjiii
.extern .func __assertfail
(
	.param .b64 __assertfail_param_0,
	.param .b64 __assertfail_param_1,
	.param .b32 __assertfail_param_2,
	.param .b64 __assertfail_param_3,
	.param .b64 __assertfail_param_4
)
;
.global .align 1 .b8 __unnamed_1[66] = {118, 111, 105, 100, 32, 107, 95, 98, 108, 111, 99, 107, 95, 104, 105, 115, 116, 40, 99, 111, 110, 115, 116, 32, 117, 110, 115, 105, 103, 110, 101, 100, 32, 105, 110, 116, 32, 42, 44, 32, 105, 110, 116, 44, 32, 105, 110, 116, 44, 32, 117, 110, 115, 105, 103, 110, 101, 100, 32, 105, 110, 116, 32, 42, 41};
.extern .shared .align 16 .b8 sh_hist[];
.global .align 1 .b8 $str[17] = {110, 117, 109, 66, 117, 99, 107, 101, 116, 115, 32, 60, 61, 32, 49, 54};
.global .align 1 .b8 $str$1[27] = {47, 116, 109, 112, 47, 115, 97, 115, 115, 95, 99, 117, 95, 102, 121, 98, 110, 98, 112, 104, 102, 47, 107, 46, 99, 117};
.extern .shared .align 16 .b8 sh_scan[];

.visible .entry _Z16k_extract_digitsPKjPjiii(
	.param .u64 .ptr .align 1 _Z16k_extract_digitsPKjPjiii_param_0,
	.param .u64 .ptr .align 1 _Z16k_extract_digitsPKjPjiii_param_1,
	.param .u32 _Z16k_extract_digitsPKjPjiii_param_2,
	.param .u32 _Z16k_extract_digitsPKjPjiii_param_3,
	.param .u32 _Z16k_extract_digitsPKjPjiii_param_4
)
{
	.reg .pred 	%p<2>;
	.reg .b32 	%r<11>;
	.reg .b64 	%rd<8>;

	ld.param.u64 	%rd1, [_Z16k_extract_digitsPKjPjiii_param_0];
	ld.param.u64 	%rd2, [_Z16k_extract_digitsPKjPjiii_param_1];
	ld.param.u32 	%r4, [_Z16k_extract_digitsPKjPjiii_param_2];
	ld.param.u32 	%r2, [_Z16k_extract_digitsPKjPjiii_param_3];
	ld.param.u32 	%r3, [_Z16k_extract_digitsPKjPjiii_param_4];
	mov.u32 	%r5, %ctaid.x;
	mov.u32 	%r6, %ntid.x;
	mov.u32 	%r7, %tid.x;
	mad.lo.s32 	%r1, %r5, %r6, %r7;
	setp.ge.s32 	%p1, %r1, %r4;
	@%p1 bra 	$L__BB0_2;
	cvta.to.global.u64 	%rd3, %rd1;
	cvta.to.global.u64 	%rd4, %rd2;
	mul.wide.s32 	%rd5, %r1, 4;
	add.s64 	%rd6, %rd3, %rd5;
	ld.global.nc.u32 	%r8, [%rd6];
	shr.u32 	%r9, %r8, %r3;
	and.b32  	%r10, %r9, %r2;
	add.s64 	%rd7, %rd4, %rd5;
	st.global.u32 	[%rd7], %r10;
$L__BB0_2:
	ret;

}
	// .globl	_Z12k_block_histPKjiiPj
.visible .entry _Z12k_block_histPKjiiPj(
	.param .u64 .ptr .align 1 _Z12k_block_histPKjiiPj_param_0,
	.param .u32 _Z12k_block_histPKjiiPj_param_1,
	.param .u32 _Z12k_block_histPKjiiPj_param_2,
	.param .u64 .ptr .align 1 _Z12k_block_histPKjiiPj_param_3
)
{
	.local .align 16 .b8 	__local_depot1[64];
	.reg .b64 	%SP;
	.reg .b64 	%SPL;
	.reg .pred 	%p<20>;
	.reg .b32 	%r<124>;
	.reg .b64 	%rd<32>;

	mov.u64 	%SPL, __local_depot1;
	ld.param.u64 	%rd9, [_Z12k_block_histPKjiiPj_param_0];
	ld.param.u32 	%r30, [_Z12k_block_histPKjiiPj_param_1];
	ld.param.u32 	%r31, [_Z12k_block_histPKjiiPj_param_2];
	ld.param.u64 	%rd10, [_Z12k_block_histPKjiiPj_param_3];
	add.u64 	%rd1, %SPL, 0;
	mov.u32 	%r1, %ctaid.x;
	mov.u32 	%r2, %ntid.x;
	mov.u32 	%r3, %tid.x;
	setp.ge.s32 	%p1, %r3, %r31;
	@%p1 bra 	$L__BB1_3;
	mov.u32 	%r33, sh_hist;
	mov.u32 	%r115, %r3;
$L__BB1_2:
	shl.b32 	%r32, %r115, 2;
	add.s32 	%r34, %r33, %r32;
	mov.b32 	%r35, 0;
	st.shared.u32 	[%r34], %r35;
	add.s32 	%r115, %r115, %r2;
	setp.lt.s32 	%p2, %r115, %r31;
	@%p2 bra 	$L__BB1_2;
$L__BB1_3:
	bar.sync 	0;
	mov.b32 	%r36, 0;
	st.local.v4.u32 	[%rd1], {%r36, %r36, %r36, %r36};
	st.local.v4.u32 	[%rd1+16], {%r36, %r36, %r36, %r36};
	add.s64 	%rd30, %rd1, 32;
	st.local.v4.u32 	[%rd1+32], {%r36, %r36, %r36, %r36};
	st.local.v4.u32 	[%rd1+48], {%r36, %r36, %r36, %r36};
	setp.lt.s32 	%p3, %r31, 17;
	@%p3 bra 	$L__BB1_5;
	mov.u64 	%rd12, $str;
	cvta.global.u64 	%rd13, %rd12;
	mov.u64 	%rd14, $str$1;
	cvta.global.u64 	%rd15, %rd14;
	mov.u64 	%rd16, __unnamed_1;
	cvta.global.u64 	%rd17, %rd16;
	{ // callseq 0, 0
	.param .b64 param0;
	st.param.b64 	[param0], %rd13;
	.param .b64 param1;
	st.param.b64 	[param1], %rd15;
	.param .b32 param2;
	st.param.b32 	[param2], 46;
	.param .b64 param3;
	st.param.b64 	[param3], %rd17;
	.param .b64 param4;
	st.param.b64 	[param4], 1;
	call.uni 
	__assertfail, 
	(
	param0, 
	param1, 
	param2, 
	param3, 
	param4
	);
	} // callseq 0
$L__BB1_5:
	mul.lo.s32 	%r37, %r1, %r2;
	add.s32 	%r116, %r37, %r3;
	setp.ge.s32 	%p4, %r116, %r30;
	add.s32 	%r7, %r37, %r2;
	setp.ge.u32 	%p5, %r116, %r7;
	or.pred  	%p6, %p4, %p5;
	@%p6 bra 	$L__BB1_8;
	cvta.to.global.u64 	%rd3, %rd9;
$L__BB1_7:
	mul.wide.s32 	%rd18, %r116, 4;
	add.s64 	%rd19, %rd3, %rd18;
	ld.global.nc.u32 	%r38, [%rd19];
	mul.wide.u32 	%rd20, %r38, 4;
	add.s64 	%rd21, %rd1, %rd20;
	ld.local.u32 	%r39, [%rd21];
	add.s32 	%r40, %r39, 1;
	st.local.u32 	[%rd21], %r40;
	add.s32 	%r116, %r116, %r2;
	setp.lt.s32 	%p7, %r116, %r30;
	setp.lt.u32 	%p8, %r116, %r7;
	and.pred  	%p9, %p7, %p8;
	@%p9 bra 	$L__BB1_7;
$L__BB1_8:
	setp.lt.s32 	%p10, %r31, 1;
	@%p10 bra 	$L__BB1_21;
	and.b32  	%r8, %r31, 15;
	setp.lt.u32 	%p11, %r31, 16;
	mov.b32 	%r119, 0;
	@%p11 bra 	$L__BB1_12;
	and.b32  	%r119, %r31, 2147483632;
	mov.u32 	%r43, sh_hist;
	add.s32 	%r117, %r43, 32;
	neg.s32 	%r118, %r119;
$L__BB1_11:
	.pragma "nounroll";
	ld.local.v4.u32 	{%r44, %r45, %r46, %r47}, [%rd30+-32];
	atom.shared.add.u32 	%r48, [%r117+-32], %r44;
	atom.shared.add.u32 	%r49, [%r117+-28], %r45;
	atom.shared.add.u32 	%r50, [%r117+-24], %r46;
	atom.shared.add.u32 	%r51, [%r117+-20], %r47;
	ld.local.v4.u32 	{%r52, %r53, %r54, %r55}, [%rd30+-16];
	atom.shared.add.u32 	%r56, [%r117+-16], %r52;
	atom.shared.add.u32 	%r57, [%r117+-12], %r53;
	atom.shared.add.u32 	%r58, [%r117+-8], %r54;
	atom.shared.add.u32 	%r59, [%r117+-4], %r55;
	ld.local.v4.u32 	{%r60, %r61, %r62, %r63}, [%rd30];
	atom.shared.add.u32 	%r64, [%r117], %r60;
	atom.shared.add.u32 	%r65, [%r117+4], %r61;
	atom.shared.add.u32 	%r66, [%r117+8], %r62;
	atom.shared.add.u32 	%r67, [%r117+12], %r63;
	ld.local.v4.u32 	{%r68, %r69, %r70, %r71}, [%rd30+16];
	atom.shared.add.u32 	%r72, [%r117+16], %r68;
	atom.shared.add.u32 	%r73, [%r117+20], %r69;
	atom.shared.add.u32 	%r74, [%r117+24], %r70;
	atom.shared.add.u32 	%r75, [%r117+28], %r71;
	add.s64 	%rd30, %rd30, 64;
	add.s32 	%r118, %r118, 16;
	add.s32 	%r117, %r117, 64;
	setp.ne.s32 	%p12, %r118, 0;
	@%p12 bra 	$L__BB1_11;
$L__BB1_12:
	setp.eq.s32 	%p13, %r8, 0;
	@%p13 bra 	$L__BB1_21;
	and.b32  	%r18, %r31, 7;
	setp.lt.u32 	%p14, %r8, 8;
	@%p14 bra 	$L__BB1_15;
	shl.b32 	%r76, %r119, 2;
	mov.u32 	%r77, sh_hist;
	add.s32 	%r78, %r77, %r76;
	mul.wide.u32 	%rd22, %r119, 4;
	add.s64 	%rd23, %rd1, %rd22;
	ld.local.u32 	%r79, [%rd23];
	atom.shared.add.u32 	%r80, [%r78], %r79;
	ld.local.u32 	%r81, [%rd23+4];
	atom.shared.add.u32 	%r82, [%r78+4], %r81;
	ld.local.u32 	%r83, [%rd23+8];
	atom.shared.add.u32 	%r84, [%r78+8], %r83;
	ld.local.u32 	%r85, [%rd23+12];
	atom.shared.add.u32 	%r86, [%r78+12], %r85;
	ld.local.u32 	%r87, [%rd23+16];
	atom.shared.add.u32 	%r88, [%r78+16], %r87;
	ld.local.u32 	%r89, [%rd23+20];
	atom.shared.add.u32 	%r90, [%r78+20], %r89;
	ld.local.u32 	%r91, [%rd23+24];
	atom.shared.add.u32 	%r92, [%r78+24], %r91;
	ld.local.u32 	%r93, [%rd23+28];
	atom.shared.add.u32 	%r94, [%r78+28], %r93;
	add.s32 	%r119, %r119, 8;
$L__BB1_15:
	setp.eq.s32 	%p15, %r18, 0;
	@%p15 bra 	$L__BB1_21;
	and.b32  	%r21, %r31, 3;
	setp.lt.u32 	%p16, %r18, 4;
	@%p16 bra 	$L__BB1_18;
	shl.b32 	%r95, %r119, 2;
	mov.u32 	%r96, sh_hist;
	add.s32 	%r97, %r96, %r95;
	mul.wide.u32 	%rd24, %r119, 4;
	add.s64 	%rd25, %rd1, %rd24;
	ld.local.u32 	%r98, [%rd25];
	atom.shared.add.u32 	%r99, [%r97], %r98;
	ld.local.u32 	%r100, [%rd25+4];
	atom.shared.add.u32 	%r101, [%r97+4], %r100;
	ld.local.u32 	%r102, [%rd25+8];
	atom.shared.add.u32 	%r103, [%r97+8], %r102;
	ld.local.u32 	%r104, [%rd25+12];
	atom.shared.add.u32 	%r105, [%r97+12], %r104;
	add.s32 	%r119, %r119, 4;
$L__BB1_18:
	setp.eq.s32 	%p17, %r21, 0;
	@%p17 bra 	$L__BB1_21;
	shl.b32 	%r106, %r119, 2;
	mov.u32 	%r107, sh_hist;
	add.s32 	%r123, %r107, %r106;
	mul.wide.u32 	%rd26, %r119, 4;
	add.s64 	%rd31, %rd1, %rd26;
	neg.s32 	%r122, %r21;
$L__BB1_20:
	.pragma "nounroll";
	ld.local.u32 	%r108, [%rd31];
	atom.shared.add.u32 	%r109, [%r123], %r108;
	add.s32 	%r123, %r123, 4;
	add.s64 	%rd31, %rd31, 4;
	add.s32 	%r122, %r122, 1;
	setp.ne.s32 	%p18, %r122, 0;
	@%p18 bra 	$L__BB1_20;
$L__BB1_21:
	setp.ge.s32 	%p19, %r3, %r31;
	bar.sync 	0;
	@%p19 bra 	$L__BB1_23;
	shl.b32 	%r110, %r3, 2;
	mov.u32 	%r111, sh_hist;
	add.s32 	%r112, %r111, %r110;
	ld.shared.u32 	%r113, [%r112];
	mad.lo.s32 	%r114, %r31, %r1, %r3;
	cvta.to.global.u64 	%rd27, %rd10;
	mul.wide.u32 	%rd28, %r114, 4;
	add.s64 	%rd29, %rd27, %rd28;
	st.global.u32 	[%rd29], %r113;
$L__BB1_23:
	ret;

}
	// .globl	_Z15k_local_offsetsPKjiiPjS1_
.visible .entry _Z15k_local_offsetsPKjiiPjS1_(
	.param .u64 .ptr .align 1 _Z15k_local_offsetsPKjiiPjS1__param_0,
	.param .u32 _Z15k_local_offsetsPKjiiPjS1__param_1,
	.param .u32 _Z15k_local_offsetsPKjiiPjS1__param_2,
	.param .u64 .ptr .align 1 _Z15k_local_offsetsPKjiiPjS1__param_3,
	.param .u64 .ptr .align 1 _Z15k_local_offsetsPKjiiPjS1__param_4
)
{
	.reg .pred 	%p<144>;
	.reg .b32 	%r<535>;
	.reg .b64 	%rd<29>;

	ld.param.u64 	%rd10, [_Z15k_local_offsetsPKjiiPjS1__param_0];
	ld.param.u32 	%r249, [_Z15k_local_offsetsPKjiiPjS1__param_1];
	ld.param.u32 	%r250, [_Z15k_local_offsetsPKjiiPjS1__param_2];
	ld.param.u64 	%rd8, [_Z15k_local_offsetsPKjiiPjS1__param_3];
	ld.param.u64 	%rd9, [_Z15k_local_offsetsPKjiiPjS1__param_4];
	cvta.to.global.u64 	%rd1, %rd10;
	mov.u32 	%r1, %ctaid.x;
	mov.u32 	%r2, %ntid.x;
	mul.lo.s32 	%r3, %r1, %r2;
	mov.u32 	%r4, %tid.x;
	sub.s32 	%r5, %r249, %r3;
	min.u32 	%r6, %r2, %r5;
	setp.ge.s32 	%p2, %r4, %r250;
	@%p2 bra 	$L__BB2_3;
	mov.u32 	%r444, %r4;
$L__BB2_2:
	shl.b32 	%r251, %r444, 2;
	mov.u32 	%r252, sh_scan;
	add.s32 	%r253, %r252, %r251;
	mov.b32 	%r254, 0;
	st.shared.u32 	[%r253], %r254;
	add.s32 	%r444, %r444, %r2;
	setp.lt.s32 	%p3, %r444, %r250;
	@%p3 bra 	$L__BB2_2;
$L__BB2_3:
	bar.sync 	0;
	setp.eq.s32 	%p4, %r5, 0;
	shl.b32 	%r255, %r4, 2;
	mov.u32 	%r256, sh_scan;
	add.s32 	%r9, %r256, %r255;
	@%p4 bra 	$L__BB2_152;
	add.s32 	%r10, %r3, %r4;
	setp.lt.s32 	%p5, %r10, %r249;
	setp.lt.u32 	%p6, %r4, %r6;
	and.pred  	%p1, %p5, %p6;
	mov.b32 	%r445, 0;
	not.pred 	%p7, %p1;
	mov.u32 	%r446, %r445;
	@%p7 bra 	$L__BB2_6;
	mul.wide.s32 	%rd11, %r10, 4;
	add.s64 	%rd12, %rd1, %rd11;
	ld.global.nc.u32 	%r445, [%rd12];
	shl.b32 	%r259, %r445, 2;
	add.s32 	%r261, %r256, %r259;
	ld.shared.u32 	%r446, [%r261];
$L__BB2_6:
	setp.ge.s32 	%p8, %r4, %r250;
	bar.sync 	0;
	@%p8 bra 	$L__BB2_78;
	max.u32 	%r15, %r6, 1;
	and.b32  	%r16, %r15, 15;
	setp.lt.u32 	%p9, %r6, 16;
	mov.b32 	%r477, 0;
	mov.u32 	%r490, %r477;
	@%p9 bra 	$L__BB2_42;
	and.b32  	%r477, %r15, 2032;
	mov.b32 	%r447, 0;
	mov.u32 	%r490, %r447;
$L__BB2_9:
	.pragma "nounroll";
	add.s32 	%r20, %r447, %r3;
	setp.ge.s32 	%p10, %r20, %r249;
	mul.wide.s32 	%rd13, %r20, 4;
	add.s64 	%rd2, %rd1, %rd13;
	mov.b32 	%r449, 0;
	@%p10 bra 	$L__BB2_11;
	ld.global.nc.u32 	%r266, [%rd2];
	setp.eq.s32 	%p11, %r266, %r4;
	selp.u32 	%r449, 1, 0, %p11;
$L__BB2_11:
	add.s32 	%r23, %r449, %r490;
	add.s32 	%r268, %r20, 1;
	setp.ge.s32 	%p12, %r268, %r249;
	mov.b32 	%r450, 0;
	@%p12 bra 	$L__BB2_13;
	ld.global.nc.u32 	%r269, [%rd2+4];
	setp.eq.s32 	%p13, %r269, %r4;
	selp.u32 	%r450, 1, 0, %p13;
$L__BB2_13:
	add.s32 	%r26, %r450, %r23;
	add.s32 	%r271, %r20, 2;
	setp.ge.s32 	%p14, %r271, %r249;
	mov.b32 	%r451, 0;
	@%p14 bra 	$L__BB2_15;
	ld.global.nc.u32 	%r272, [%rd2+8];
	setp.eq.s32 	%p15, %r272, %r4;
	selp.u32 	%r451, 1, 0, %p15;
$L__BB2_15:
	add.s32 	%r29, %r451, %r26;
	add.s32 	%r274, %r20, 3;
	setp.ge.s32 	%p16, %r274, %r249;
	mov.b32 	%r452, 0;
	@%p16 bra 	$L__BB2_17;
	ld.global.nc.u32 	%r275, [%rd2+12];
	setp.eq.s32 	%p17, %r275, %r4;
	selp.u32 	%r452, 1, 0, %p17;
$L__BB2_17:
	add.s32 	%r32, %r452, %r29;
	add.s32 	%r277, %r20, 4;
	setp.ge.s32 	%p18, %r277, %r249;
	mov.b32 	%r453, 0;
	@%p18 bra 	$L__BB2_19;
	ld.global.nc.u32 	%r278, [%rd2+16];
	setp.eq.s32 	%p19, %r278, %r4;
	selp.u32 	%r453, 1, 0, %p19;
$L__BB2_19:
	add.s32 	%r35, %r453, %r32;
	add.s32 	%r280, %r20, 5;
	setp.ge.s32 	%p20, %r280, %r249;
	mov.b32 	%r454, 0;
	@%p20 bra 	$L__BB2_21;
	ld.global.nc.u32 	%r281, [%rd2+20];
	setp.eq.s32 	%p21, %r281, %r4;
	selp.u32 	%r454, 1, 0, %p21;
$L__BB2_21:
	add.s32 	%r38, %r454, %r35;
	add.s32 	%r283, %r20, 6;
	setp.ge.s32 	%p22, %r283, %r249;
	mov.b32 	%r455, 0;
	@%p22 bra 	$L__BB2_23;
	ld.global.nc.u32 	%r284, [%rd2+24];
	setp.eq.s32 	%p23, %r284, %r4;
	selp.u32 	%r455, 1, 0, %p23;
$L__BB2_23:
	add.s32 	%r41, %r455, %r38;
	add.s32 	%r286, %r20, 7;
	setp.ge.s32 	%p24, %r286, %r249;
	mov.b32 	%r456, 0;
	@%p24 bra 	$L__BB2_25;
	ld.global.nc.u32 	%r287, [%rd2+28];
	setp.eq.s32 	%p25, %r287, %r4;
	selp.u32 	%r456, 1, 0, %p25;
$L__BB2_25:
	add.s32 	%r44, %r456, %r41;
	add.s32 	%r289, %r20, 8;
	setp.ge.s32 	%p26, %r289, %r249;
	mov.b32 	%r457, 0;
	@%p26 bra 	$L__BB2_27;
	ld.global.nc.u32 	%r290, [%rd2+32];
	setp.eq.s32 	%p27, %r290, %r4;
	selp.u32 	%r457, 1, 0, %p27;
$L__BB2_27:
	add.s32 	%r47, %r457, %r44;
	add.s32 	%r292, %r20, 9;
	setp.ge.s32 	%p28, %r292, %r249;
	mov.b32 	%r458, 0;
	@%p28 bra 	$L__BB2_29;
	ld.global.nc.u32 	%r293, [%rd2+36];
	setp.eq.s32 	%p29, %r293, %r4;
	selp.u32 	%r458, 1, 0, %p29;
$L__BB2_29:
	add.s32 	%r50, %r458, %r47;
	add.s32 	%r295, %r20, 10;
	setp.ge.s32 	%p30, %r295, %r249;
	mov.b32 	%r459, 0;
	@%p30 bra 	$L__BB2_31;
	ld.global.nc.u32 	%r296, [%rd2+40];
	setp.eq.s32 	%p31, %r296, %r4;
	selp.u32 	%r459, 1, 0, %p31;
$L__BB2_31:
	add.s32 	%r53, %r459, %r50;
	add.s32 	%r298, %r20, 11;
	setp.ge.s32 	%p32, %r298, %r249;
	mov.b32 	%r460, 0;
	@%p32 bra 	$L__BB2_33;
	ld.global.nc.u32 	%r299, [%rd2+44];
	setp.eq.s32 	%p33, %r299, %r4;
	selp.u32 	%r460, 1, 0, %p33;
$L__BB2_33:
	add.s32 	%r56, %r460, %r53;
	add.s32 	%r301, %r20, 12;
	setp.ge.s32 	%p34, %r301, %r249;
	mov.b32 	%r461, 0;
	@%p34 bra 	$L__BB2_35;
	ld.global.nc.u32 	%r302, [%rd2+48];
	setp.eq.s32 	%p35, %r302, %r4;
	selp.u32 	%r461, 1, 0, %p35;
$L__BB2_35:
	add.s32 	%r59, %r461, %r56;
	add.s32 	%r304, %r20, 13;
	setp.ge.s32 	%p36, %r304, %r249;
	mov.b32 	%r462, 0;
	@%p36 bra 	$L__BB2_37;
	ld.global.nc.u32 	%r305, [%rd2+52];
	setp.eq.s32 	%p37, %r305, %r4;
	selp.u32 	%r462, 1, 0, %p37;
$L__BB2_37:
	add.s32 	%r62, %r462, %r59;
	add.s32 	%r307, %r20, 14;
	setp.ge.s32 	%p38, %r307, %r249;
	mov.b32 	%r463, 0;
	@%p38 bra 	$L__BB2_39;
	ld.global.nc.u32 	%r308, [%rd2+56];
	setp.eq.s32 	%p39, %r308, %r4;
	selp.u32 	%r463, 1, 0, %p39;
$L__BB2_39:
	add.s32 	%r65, %r463, %r62;
	add.s32 	%r310, %r20, 15;
	setp.ge.s32 	%p40, %r310, %r249;
	mov.b32 	%r464, 0;
	@%p40 bra 	$L__BB2_41;
	ld.global.nc.u32 	%r311, [%rd2+60];
	setp.eq.s32 	%p41, %r311, %r4;
	selp.u32 	%r464, 1, 0, %p41;
$L__BB2_41:
	add.s32 	%r490, %r464, %r65;
	add.s32 	%r447, %r447, 16;
	setp.ne.s32 	%p42, %r447, %r477;
	@%p42 bra 	$L__BB2_9;
$L__BB2_42:
	setp.eq.s32 	%p43, %r16, 0;
	@%p43 bra 	$L__BB2_77;
	and.b32  	%r73, %r15, 7;
	setp.lt.u32 	%p44, %r16, 8;
	@%p44 bra 	$L__BB2_61;
	add.s32 	%r74, %r477, %r3;
	setp.ge.s32 	%p45, %r74, %r249;
	mul.wide.s32 	%rd14, %r74, 4;
	add.s64 	%rd3, %rd1, %rd14;
	mov.b32 	%r468, 0;
	@%p45 bra 	$L__BB2_46;
	ld.global.nc.u32 	%r314, [%rd3];
	setp.eq.s32 	%p46, %r314, %r4;
	selp.u32 	%r468, 1, 0, %p46;
$L__BB2_46:
	add.s32 	%r77, %r468, %r490;
	add.s32 	%r316, %r74, 1;
	setp.ge.s32 	%p47, %r316, %r249;
	mov.b32 	%r469, 0;
	@%p47 bra 	$L__BB2_48;
	ld.global.nc.u32 	%r317, [%rd3+4];
	setp.eq.s32 	%p48, %r317, %r4;
	selp.u32 	%r469, 1, 0, %p48;
$L__BB2_48:
	add.s32 	%r80, %r469, %r77;
	add.s32 	%r319, %r74, 2;
	setp.ge.s32 	%p49, %r319, %r249;
	mov.b32 	%r470, 0;
	@%p49 bra 	$L__BB2_50;
	ld.global.nc.u32 	%r320, [%rd3+8];
	setp.eq.s32 	%p50, %r320, %r4;
	selp.u32 	%r470, 1, 0, %p50;
$L__BB2_50:
	add.s32 	%r83, %r470, %r80;
	add.s32 	%r322, %r74, 3;
	setp.ge.s32 	%p51, %r322, %r249;
	mov.b32 	%r471, 0;
	@%p51 bra 	$L__BB2_52;
	ld.global.nc.u32 	%r323, [%rd3+12];
	setp.eq.s32 	%p52, %r323, %r4;
	selp.u32 	%r471, 1, 0, %p52;
$L__BB2_52:
	add.s32 	%r86, %r471, %r83;
	add.s32 	%r325, %r74, 4;
	setp.ge.s32 	%p53, %r325, %r249;
	mov.b32 	%r472, 0;
	@%p53 bra 	$L__BB2_54;
	ld.global.nc.u32 	%r326, [%rd3+16];
	setp.eq.s32 	%p54, %r326, %r4;
	selp.u32 	%r472, 1, 0, %p54;
$L__BB2_54:
	add.s32 	%r89, %r472, %r86;
	add.s32 	%r328, %r74, 5;
	setp.ge.s32 	%p55, %r328, %r249;
	mov.b32 	%r473, 0;
	@%p55 bra 	$L__BB2_56;
	ld.global.nc.u32 	%r329, [%rd3+20];
	setp.eq.s32 	%p56, %r329, %r4;
	selp.u32 	%r473, 1, 0, %p56;
$L__BB2_56:
	add.s32 	%r92, %r473, %r89;
	add.s32 	%r331, %r74, 6;
	setp.ge.s32 	%p57, %r331, %r249;
	mov.b32 	%r474, 0;
	@%p57 bra 	$L__BB2_58;
	ld.global.nc.u32 	%r332, [%rd3+24];
	setp.eq.s32 	%p58, %r332, %r4;
	selp.u32 	%r474, 1, 0, %p58;
$L__BB2_58:
	add.s32 	%r95, %r474, %r92;
	add.s32 	%r334, %r74, 7;
	setp.ge.s32 	%p59, %r334, %r249;
	mov.b32 	%r475, 0;
	@%p59 bra 	$L__BB2_60;
	ld.global.nc.u32 	%r335, [%rd3+28];
	setp.eq.s32 	%p60, %r335, %r4;
	selp.u32 	%r475, 1, 0, %p60;
$L__BB2_60:
	add.s32 	%r490, %r475, %r95;
	add.s32 	%r477, %r477, 8;
$L__BB2_61:
	setp.eq.s32 	%p61, %r73, 0;
	@%p61 bra 	$L__BB2_77;
	and.b32  	%r103, %r15, 3;
	setp.lt.u32 	%p62, %r73, 4;
	@%p62 bra 	$L__BB2_72;
	add.s32 	%r104, %r477, %r3;
	setp.ge.s32 	%p63, %r104, %r249;
	mul.wide.s32 	%rd15, %r104, 4;
	add.s64 	%rd4, %rd1, %rd15;
	mov.b32 	%r479, 0;
	@%p63 bra 	$L__BB2_65;
	ld.global.nc.u32 	%r338, [%rd4];
	setp.eq.s32 	%p64, %r338, %r4;
	selp.u32 	%r479, 1, 0, %p64;
$L__BB2_65:
	add.s32 	%r107, %r479, %r490;
	add.s32 	%r340, %r104, 1;
	setp.ge.s32 	%p65, %r340, %r249;
	mov.b32 	%r480, 0;
	@%p65 bra 	$L__BB2_67;
	ld.global.nc.u32 	%r341, [%rd4+4];
	setp.eq.s32 	%p66, %r341, %r4;
	selp.u32 	%r480, 1, 0, %p66;
$L__BB2_67:
	add.s32 	%r110, %r480, %r107;
	add.s32 	%r343, %r104, 2;
	setp.ge.s32 	%p67, %r343, %r249;
	mov.b32 	%r481, 0;
	@%p67 bra 	$L__BB2_69;
	ld.global.nc.u32 	%r344, [%rd4+8];
	setp.eq.s32 	%p68, %r344, %r4;
	selp.u32 	%r481, 1, 0, %p68;
$L__BB2_69:
	add.s32 	%r113, %r481, %r110;
	add.s32 	%r346, %r104, 3;
	setp.ge.s32 	%p69, %r346, %r249;
	mov.b32 	%r482, 0;
	@%p69 bra 	$L__BB2_71;
	ld.global.nc.u32 	%r347, [%rd4+12];
	setp.eq.s32 	%p70, %r347, %r4;
	selp.u32 	%r482, 1, 0, %p70;
$L__BB2_71:
	add.s32 	%r490, %r482, %r113;
	add.s32 	%r477, %r477, 4;
$L__BB2_72:
	setp.eq.s32 	%p71, %r103, 0;
	@%p71 bra 	$L__BB2_77;
	add.s32 	%r487, %r477, %r3;
	neg.s32 	%r486, %r103;
$L__BB2_74:
	.pragma "nounroll";
	setp.ge.s32 	%p72, %r487, %r249;
	mov.b32 	%r489, 0;
	@%p72 bra 	$L__BB2_76;
	mul.wide.s32 	%rd16, %r487, 4;
	add.s64 	%rd17, %rd1, %rd16;
	ld.global.nc.u32 	%r349, [%rd17];
	setp.eq.s32 	%p73, %r349, %r4;
	selp.u32 	%r489, 1, 0, %p73;
$L__BB2_76:
	add.s32 	%r490, %r489, %r490;
	add.s32 	%r487, %r487, 1;
	add.s32 	%r486, %r486, 1;
	setp.ne.s32 	%p74, %r486, 0;
	@%p74 bra 	$L__BB2_74;
$L__BB2_77:
	ld.shared.u32 	%r350, [%r9];
	add.s32 	%r351, %r350, %r490;
	st.shared.u32 	[%r9], %r351;
$L__BB2_78:
	bar.sync 	0;
	@%p7 bra 	$L__BB2_151;
	setp.eq.s32 	%p76, %r4, 0;
	mov.b32 	%r534, 0;
	@%p76 bra 	$L__BB2_150;
	min.u32 	%r132, %r4, %r6;
	and.b32  	%r133, %r132, 15;
	setp.lt.u32 	%p77, %r132, 16;
	mov.b32 	%r521, 0;
	mov.u32 	%r534, %r521;
	@%p77 bra 	$L__BB2_115;
	and.b32  	%r521, %r132, 1008;
	mov.b32 	%r491, 0;
	mov.u32 	%r534, %r491;
$L__BB2_82:
	.pragma "nounroll";
	add.s32 	%r137, %r491, %r3;
	setp.ge.s32 	%p78, %r137, %r249;
	mul.wide.s32 	%rd18, %r137, 4;
	add.s64 	%rd5, %rd1, %rd18;
	mov.b32 	%r493, 0;
	@%p78 bra 	$L__BB2_84;
	ld.global.nc.u32 	%r357, [%rd5];
	setp.eq.s32 	%p79, %r357, %r445;
	selp.u32 	%r493, 1, 0, %p79;
$L__BB2_84:
	add.s32 	%r140, %r493, %r534;
	add.s32 	%r359, %r137, 1;
	setp.ge.s32 	%p80, %r359, %r249;
	mov.b32 	%r494, 0;
	@%p80 bra 	$L__BB2_86;
	ld.global.nc.u32 	%r360, [%rd5+4];
	setp.eq.s32 	%p81, %r360, %r445;
	selp.u32 	%r494, 1, 0, %p81;
$L__BB2_86:
	add.s32 	%r143, %r494, %r140;
	add.s32 	%r362, %r137, 2;
	setp.ge.s32 	%p82, %r362, %r249;
	mov.b32 	%r495, 0;
	@%p82 bra 	$L__BB2_88;
	ld.global.nc.u32 	%r363, [%rd5+8];
	setp.eq.s32 	%p83, %r363, %r445;
	selp.u32 	%r495, 1, 0, %p83;
$L__BB2_88:
	add.s32 	%r146, %r495, %r143;
	add.s32 	%r365, %r137, 3;
	setp.ge.s32 	%p84, %r365, %r249;
	mov.b32 	%r496, 0;
	@%p84 bra 	$L__BB2_90;
	ld.global.nc.u32 	%r366, [%rd5+12];
	setp.eq.s32 	%p85, %r366, %r445;
	selp.u32 	%r496, 1, 0, %p85;
$L__BB2_90:
	add.s32 	%r149, %r496, %r146;
	add.s32 	%r368, %r137, 4;
	setp.ge.s32 	%p86, %r368, %r249;
	mov.b32 	%r497, 0;
	@%p86 bra 	$L__BB2_92;
	ld.global.nc.u32 	%r369, [%rd5+16];
	setp.eq.s32 	%p87, %r369, %r445;
	selp.u32 	%r497, 1, 0, %p87;
$L__BB2_92:
	add.s32 	%r152, %r497, %r149;
	add.s32 	%r371, %r137, 5;
	setp.ge.s32 	%p88, %r371, %r249;
	mov.b32 	%r498, 0;
	@%p88 bra 	$L__BB2_94;
	ld.global.nc.u32 	%r372, [%rd5+20];
	setp.eq.s32 	%p89, %r372, %r445;
	selp.u32 	%r498, 1, 0, %p89;
$L__BB2_94:
	add.s32 	%r155, %r498, %r152;
	add.s32 	%r374, %r137, 6;
	setp.ge.s32 	%p90, %r374, %r249;
	mov.b32 	%r499, 0;
	@%p90 bra 	$L__BB2_96;
	ld.global.nc.u32 	%r375, [%rd5+24];
	setp.eq.s32 	%p91, %r375, %r445;
	selp.u32 	%r499, 1, 0, %p91;
$L__BB2_96:
	add.s32 	%r158, %r499, %r155;
	add.s32 	%r377, %r137, 7;
	setp.ge.s32 	%p92, %r377, %r249;
	mov.b32 	%r500, 0;
	@%p92 bra 	$L__BB2_98;
	ld.global.nc.u32 	%r378, [%rd5+28];
	setp.eq.s32 	%p93, %r378, %r445;
	selp.u32 	%r500, 1, 0, %p93;
$L__BB2_98:
	add.s32 	%r161, %r500, %r158;
	add.s32 	%r380, %r137, 8;
	setp.ge.s32 	%p94, %r380, %r249;
	mov.b32 	%r501, 0;
	@%p94 bra 	$L__BB2_100;
	ld.global.nc.u32 	%r381, [%rd5+32];
	setp.eq.s32 	%p95, %r381, %r445;
	selp.u32 	%r501, 1, 0, %p95;
$L__BB2_100:
	add.s32 	%r164, %r501, %r161;
	add.s32 	%r383, %r137, 9;
	setp.ge.s32 	%p96, %r383, %r249;
	mov.b32 	%r502, 0;
	@%p96 bra 	$L__BB2_102;
	ld.global.nc.u32 	%r384, [%rd5+36];
	setp.eq.s32 	%p97, %r384, %r445;
	selp.u32 	%r502, 1, 0, %p97;
$L__BB2_102:
	add.s32 	%r167, %r502, %r164;
	add.s32 	%r386, %r137, 10;
	setp.ge.s32 	%p98, %r386, %r249;
	mov.b32 	%r503, 0;
	@%p98 bra 	$L__BB2_104;
	ld.global.nc.u32 	%r387, [%rd5+40];
	setp.eq.s32 	%p99, %r387, %r445;
	selp.u32 	%r503, 1, 0, %p99;
$L__BB2_104:
	add.s32 	%r170, %r503, %r167;
	add.s32 	%r389, %r137, 11;
	setp.ge.s32 	%p100, %r389, %r249;
	mov.b32 	%r504, 0;
	@%p100 bra 	$L__BB2_106;
	ld.global.nc.u32 	%r390, [%rd5+44];
	setp.eq.s32 	%p101, %r390, %r445;
	selp.u32 	%r504, 1, 0, %p101;
$L__BB2_106:
	add.s32 	%r173, %r504, %r170;
	add.s32 	%r392, %r137, 12;
	setp.ge.s32 	%p102, %r392, %r249;
	mov.b32 	%r505, 0;
	@%p102 bra 	$L__BB2_108;
	ld.global.nc.u32 	%r393, [%rd5+48];
	setp.eq.s32 	%p103, %r393, %r445;
	selp.u32 	%r505, 1, 0, %p103;
$L__BB2_108:
	add.s32 	%r176, %r505, %r173;
	add.s32 	%r395, %r137, 13;
	setp.ge.s32 	%p104, %r395, %r249;
	mov.b32 	%r506, 0;
	@%p104 bra 	$L__BB2_110;
	ld.global.nc.u32 	%r396, [%rd5+52];
	setp.eq.s32 	%p105, %r396, %r445;
	selp.u32 	%r506, 1, 0, %p105;
$L__BB2_110:
	add.s32 	%r179, %r506, %r176;
	add.s32 	%r398, %r137, 14;
	setp.ge.s32 	%p106, %r398, %r249;
	mov.b32 	%r507, 0;
	@%p106 bra 	$L__BB2_112;
	ld.global.nc.u32 	%r399, [%rd5+56];
	setp.eq.s32 	%p107, %r399, %r445;
	selp.u32 	%r507, 1, 0, %p107;
$L__BB2_112:
	add.s32 	%r182, %r507, %r179;
	add.s32 	%r401, %r137, 15;
	setp.ge.s32 	%p108, %r401, %r249;
	mov.b32 	%r508, 0;
	@%p108 bra 	$L__BB2_114;
	ld.global.nc.u32 	%r402, [%rd5+60];
	setp.eq.s32 	%p109, %r402, %r445;
	selp.u32 	%r508, 1, 0, %p109;
$L__BB2_114:
	add.s32 	%r534, %r508, %r182;
	add.s32 	%r491, %r491, 16;
	setp.ne.s32 	%p110, %r491, %r521;
	@%p110 bra 	$L__BB2_82;
$L__BB2_115:
	setp.eq.s32 	%p111, %r133, 0;
	@%p111 bra 	$L__BB2_150;
	and.b32  	%r190, %r132, 7;
	setp.lt.u32 	%p112, %r133, 8;
	@%p112 bra 	$L__BB2_134;
	add.s32 	%r191, %r521, %r3;
	setp.ge.s32 	%p113, %r191, %r249;
	mul.wide.s32 	%rd19, %r191, 4;
	add.s64 	%rd6, %rd1, %rd19;
	mov.b32 	%r512, 0;
	@%p113 bra 	$L__BB2_119;
	ld.global.nc.u32 	%r405, [%rd6];
	setp.eq.s32 	%p114, %r405, %r445;
	selp.u32 	%r512, 1, 0, %p114;
$L__BB2_119:
	add.s32 	%r194, %r512, %r534;
	add.s32 	%r407, %r191, 1;
	setp.ge.s32 	%p115, %r407, %r249;
	mov.b32 	%r513, 0;
	@%p115 bra 	$L__BB2_121;
	ld.global.nc.u32 	%r408, [%rd6+4];
	setp.eq.s32 	%p116, %r408, %r445;
	selp.u32 	%r513, 1, 0, %p116;
$L__BB2_121:
	add.s32 	%r197, %r513, %r194;
	add.s32 	%r410, %r191, 2;
	setp.ge.s32 	%p117, %r410, %r249;
	mov.b32 	%r514, 0;
	@%p117 bra 	$L__BB2_123;
	ld.global.nc.u32 	%r411, [%rd6+8];
	setp.eq.s32 	%p118, %r411, %r445;
	selp.u32 	%r514, 1, 0, %p118;
$L__BB2_123:
	add.s32 	%r200, %r514, %r197;
	add.s32 	%r413, %r191, 3;
	setp.ge.s32 	%p119, %r413, %r249;
	mov.b32 	%r515, 0;
	@%p119 bra 	$L__BB2_125;
	ld.global.nc.u32 	%r414, [%rd6+12];
	setp.eq.s32 	%p120, %r414, %r445;
	selp.u32 	%r515, 1, 0, %p120;
$L__BB2_125:
	add.s32 	%r203, %r515, %r200;
	add.s32 	%r416, %r191, 4;
	setp.ge.s32 	%p121, %r416, %r249;
	mov.b32 	%r516, 0;
	@%p121 bra 	$L__BB2_127;
	ld.global.nc.u32 	%r417, [%rd6+16];
	setp.eq.s32 	%p122, %r417, %r445;
	selp.u32 	%r516, 1, 0, %p122;
$L__BB2_127:
	add.s32 	%r206, %r516, %r203;
	add.s32 	%r419, %r191, 5;
	setp.ge.s32 	%p123, %r419, %r249;
	mov.b32 	%r517, 0;
	@%p123 bra 	$L__BB2_129;
	ld.global.nc.u32 	%r420, [%rd6+20];
	setp.eq.s32 	%p124, %r420, %r445;
	selp.u32 	%r517, 1, 0, %p124;
$L__BB2_129:
	add.s32 	%r209, %r517, %r206;
	add.s32 	%r422, %r191, 6;
	setp.ge.s32 	%p125, %r422, %r249;
	mov.b32 	%r518, 0;
	@%p125 bra 	$L__BB2_131;
	ld.global.nc.u32 	%r423, [%rd6+24];
	setp.eq.s32 	%p126, %r423, %r445;
	selp.u32 	%r518, 1, 0, %p126;
$L__BB2_131:
	add.s32 	%r212, %r518, %r209;
	add.s32 	%r425, %r191, 7;
	setp.ge.s32 	%p127, %r425, %r249;
	mov.b32 	%r519, 0;
	@%p127 bra 	$L__BB2_133;
	ld.global.nc.u32 	%r426, [%rd6+28];
	setp.eq.s32 	%p128, %r426, %r445;
	selp.u32 	%r519, 1, 0, %p128;
$L__BB2_133:
	add.s32 	%r534, %r519, %r212;
	add.s32 	%r521, %r521, 8;
$L__BB2_134:
	setp.eq.s32 	%p129, %r190, 0;
	@%p129 bra 	$L__BB2_150;
	and.b32  	%r220, %r132, 3;
	setp.lt.u32 	%p130, %r190, 4;
	@%p130 bra 	$L__BB2_145;
	add.s32 	%r221, %r521, %r3;
	setp.ge.s32 	%p131, %r221, %r249;
	mul.wide.s32 	%rd20, %r221, 4;
	add.s64 	%rd7, %rd1, %rd20;
	mov.b32 	%r523, 0;
	@%p131 bra 	$L__BB2_138;
	ld.global.nc.u32 	%r429, [%rd7];
	setp.eq.s32 	%p132, %r429, %r445;
	selp.u32 	%r523, 1, 0, %p132;
$L__BB2_138:
	add.s32 	%r224, %r523, %r534;
	add.s32 	%r431, %r221, 1;
	setp.ge.s32 	%p133, %r431, %r249;
	mov.b32 	%r524, 0;
	@%p133 bra 	$L__BB2_140;
	ld.global.nc.u32 	%r432, [%rd7+4];
	setp.eq.s32 	%p134, %r432, %r445;
	selp.u32 	%r524, 1, 0, %p134;
$L__BB2_140:
	add.s32 	%r227, %r524, %r224;
	add.s32 	%r434, %r221, 2;
	setp.ge.s32 	%p135, %r434, %r249;
	mov.b32 	%r525, 0;
	@%p135 bra 	$L__BB2_142;
	ld.global.nc.u32 	%r435, [%rd7+8];
	setp.eq.s32 	%p136, %r435, %r445;
	selp.u32 	%r525, 1, 0, %p136;
$L__BB2_142:
	add.s32 	%r230, %r525, %r227;
	add.s32 	%r437, %r221, 3;
	setp.ge.s32 	%p137, %r437, %r249;
	mov.b32 	%r526, 0;
	@%p137 bra 	$L__BB2_144;
	ld.global.nc.u32 	%r438, [%rd7+12];
	setp.eq.s32 	%p138, %r438, %r445;
	selp.u32 	%r526, 1, 0, %p138;
$L__BB2_144:
	add.s32 	%r534, %r526, %r230;
	add.s32 	%r521, %r521, 4;
$L__BB2_145:
	setp.eq.s32 	%p139, %r220, 0;
	@%p139 bra 	$L__BB2_150;
	add.s32 	%r531, %r521, %r3;
	neg.s32 	%r530, %r220;
$L__BB2_147:
	.pragma "nounroll";
	setp.ge.s32 	%p140, %r531, %r249;
	mov.b32 	%r533, 0;
	@%p140 bra 	$L__BB2_149;
	mul.wide.s32 	%rd21, %r531, 4;
	add.s64 	%rd22, %rd1, %rd21;
	ld.global.nc.u32 	%r440, [%rd22];
	setp.eq.s32 	%p141, %r440, %r445;
	selp.u32 	%r533, 1, 0, %p141;
$L__BB2_149:
	add.s32 	%r534, %r533, %r534;
	add.s32 	%r531, %r531, 1;
	add.s32 	%r530, %r530, 1;
	setp.ne.s32 	%p142, %r530, 0;
	@%p142 bra 	$L__BB2_147;
$L__BB2_150:
	add.s32 	%r441, %r534, %r446;
	cvta.to.global.u64 	%rd23, %rd8;
	mul.wide.s32 	%rd24, %r10, 4;
	add.s64 	%rd25, %rd23, %rd24;
	st.global.u32 	[%rd25], %r441;
$L__BB2_151:
	bar.sync 	0;
$L__BB2_152:
	setp.ge.s32 	%p143, %r4, %r250;
	@%p143 bra 	$L__BB2_154;
	ld.shared.u32 	%r442, [%r9];
	mad.lo.s32 	%r443, %r250, %r1, %r4;
	cvta.to.global.u64 	%rd26, %rd9;
	mul.wide.u32 	%rd27, %r443, 4;
	add.s64 	%rd28, %rd26, %rd27;
	st.global.u32 	[%rd28], %r442;
$L__BB2_154:
	ret;

}
	// .globl	_Z9k_scatterPKjS0_S0_iiS0_S0_Pj
.visible .entry _Z9k_scatterPKjS0_S0_iiS0_S0_Pj(
	.param .u64 .ptr .align 1 _Z9k_scatterPKjS0_S0_iiS0_S0_Pj_param_0,
	.param .u64 .ptr .align 1 _Z9k_scatterPKjS0_S0_iiS0_S0_Pj_param_1,
	.param .u64 .ptr .align 1 _Z9k_scatterPKjS0_S0_iiS0_S0_Pj_param_2,
	.param .u32 _Z9k_scatterPKjS0_S0_iiS0_S0_Pj_param_3,
	.param .u32 _Z9k_scatterPKjS0_S0_iiS0_S0_Pj_param_4,
	.param .u64 .ptr .align 1 _Z9k_scatterPKjS0_S0_iiS0_S0_Pj_param_5,
	.param .u64 .ptr .align 1 _Z9k_scatterPKjS0_S0_iiS0_S0_Pj_param_6,
	.param .u64 .ptr .align 1 _Z9k_scatterPKjS0_S0_iiS0_S0_Pj_param_7
)
{
	.reg .pred 	%p<2>;
	.reg .b32 	%r<15>;
	.reg .b64 	%rd<23>;

	ld.param.u64 	%rd1, [_Z9k_scatterPKjS0_S0_iiS0_S0_Pj_param_0];
	ld.param.u64 	%rd2, [_Z9k_scatterPKjS0_S0_iiS0_S0_Pj_param_1];
	ld.param.u64 	%rd3, [_Z9k_scatterPKjS0_S0_iiS0_S0_Pj_param_2];
	ld.param.u32 	%r4, [_Z9k_scatterPKjS0_S0_iiS0_S0_Pj_param_3];
	ld.param.u32 	%r3, [_Z9k_scatterPKjS0_S0_iiS0_S0_Pj_param_4];
	ld.param.u64 	%rd4, [_Z9k_scatterPKjS0_S0_iiS0_S0_Pj_param_5];
	ld.param.u64 	%rd5, [_Z9k_scatterPKjS0_S0_iiS0_S0_Pj_param_6];
	ld.param.u64 	%rd6, [_Z9k_scatterPKjS0_S0_iiS0_S0_Pj_param_7];
	mov.u32 	%r1, %ctaid.x;
	mov.u32 	%r5, %ntid.x;
	mov.u32 	%r6, %tid.x;
	mad.lo.s32 	%r2, %r1, %r5, %r6;
	setp.ge.s32 	%p1, %r2, %r4;
	@%p1 bra 	$L__BB3_2;
	cvta.to.global.u64 	%rd7, %rd2;
	cvta.to.global.u64 	%rd8, %rd4;
	cvta.to.global.u64 	%rd9, %rd5;
	cvta.to.global.u64 	%rd10, %rd3;
	cvta.to.global.u64 	%rd11, %rd1;
	cvta.to.global.u64 	%rd12, %rd6;
	mul.wide.s32 	%rd13, %r2, 4;
	add.s64 	%rd14, %rd7, %rd13;
	ld.global.nc.u32 	%r7, [%rd14];
	mul.wide.u32 	%rd15, %r7, 4;
	add.s64 	%rd16, %rd8, %rd15;
	ld.global.nc.u32 	%r8, [%rd16];
	mad.lo.s32 	%r9, %r3, %r1, %r7;
	mul.wide.u32 	%rd17, %r9, 4;
	add.s64 	%rd18, %rd9, %rd17;
	ld.global.nc.u32 	%r10, [%rd18];
	add.s32 	%r11, %r10, %r8;
	add.s64 	%rd19, %rd10, %rd13;
	ld.global.nc.u32 	%r12, [%rd19];
	add.s32 	%r13, %r11, %r12;
	add.s64 	%rd20, %rd11, %rd13;
	ld.global.nc.u32 	%r14, [%rd20];
	mul.wide.u32 	%rd21, %r13, 4;
	add.s64 	%rd22, %rd12, %rd21;
	st.global.u32 	[%rd22], %r14;
$L__BB3_2:
	ret;

}


// ===== COMPILED SASS (sm_100) =====

	.target	sm_100

	.elftype	@"ET_EXEC"


//--------------------- .note.nv.tkinfo           --------------------------
	.section	.note.nv.tkinfo,"",@"SHT_NOTE"
	.sectionflags	@"SHF_NOTE_NV_TKINFO"
	.tkinfo
        /*0018*/ 	.word	0x00000002
        /*0030*/ 	.string	""
        /*0030*/ 	.string	"ptxas"
        /*0030*/ 	.string	"Cuda compilation tools, release 13.0, V13.0.88"
        /*0030*/ 	.string	"Build cuda_13.0.r13.0/compiler.36424714_0"
        /*0030*/ 	.string	"-arch sm_100 -m 64 "



//--------------------- .note.nv.cuinfo           --------------------------
	.section	.note.nv.cuinfo,"",@"SHT_NOTE"
	.sectionflags	@"SHF_NOTE_NV_CUINFO"
        /*0018*/ 	.short	0x0002
        /*001a*/ 	.short	0x0064
        /*001c*/ 	.short	0x0082
	.zero		2


//--------------------- .nv.info                  --------------------------
	.section	.nv.info,"",@"SHT_CUDA_INFO"
	.align	4


	//----- nvinfo : EIATTR_REGCOUNT
	.align		4
        /*0000*/ 	.byte	0x04, 0x2f
        /*0002*/ 	.short	(.L_4 - .L_3)
	.align		4
.L_3:
        /*0004*/ 	.word	index@(_Z16k_extract_digitsPKjPjiii)
        /*0008*/ 	.word	0x0000000a


	//----- nvinfo : EIATTR_FRAME_SIZE
	.align		4
.L_4:
        /*000c*/ 	.byte	0x04, 0x11
        /*000e*/ 	.short	(.L_6 - .L_5)
	.align		4
.L_5:
        /*0010*/ 	.word	index@(_Z16k_extract_digitsPKjPjiii)
        /*0014*/ 	.word	0x00000000


	//----- nvinfo : EIATTR_REGCOUNT
	.align		4
.L_6:
        /*0018*/ 	.byte	0x04, 0x2f
        /*001a*/ 	.short	(.L_8 - .L_7)
	.align		4
.L_7:
        /*001c*/ 	.word	index@(_Z12k_block_histPKjiiPj)
        /*0020*/ 	.word	0x00000028


	//----- nvinfo : EIATTR_FRAME_SIZE
	.align		4
.L_8:
        /*0024*/ 	.byte	0x04, 0x11
        /*0026*/ 	.short	(.L_10 - .L_9)
	.align		4
.L_9:
        /*0028*/ 	.word	index@(_Z12k_block_histPKjiiPj)
        /*002c*/ 	.word	0x00000000


	//----- nvinfo : EIATTR_REGCOUNT
	.align		4
.L_10:
        /*0030*/ 	.byte	0x04, 0x2f
        /*0032*/ 	.short	(.L_12 - .L_11)
	.align		4
.L_11:
        /*0034*/ 	.word	index@(_Z15k_local_offsetsPKjiiPjS1_)
        /*0038*/ 	.word	0x00000020


	//----- nvinfo : EIATTR_FRAME_SIZE
	.align		4
.L_12:
        /*003c*/ 	.byte	0x04, 0x11
        /*003e*/ 	.short	(.L_14 - .L_13)
	.align		4
.L_13:
        /*0040*/ 	.word	index@(_Z15k_local_offsetsPKjiiPjS1_)
        /*0044*/ 	.word	0x00000000


	//----- nvinfo : EIATTR_REGCOUNT
	.align		4
.L_14:
        /*0048*/ 	.byte	0x04, 0x2f
        /*004a*/ 	.short	(.L_16 - .L_15)
	.align		4
.L_15:
        /*004c*/ 	.word	index@(_Z9k_scatterPKjS0_S0_iiS0_S0_Pj)
        /*0050*/ 	.word	0x00000012


	//----- nvinfo : EIATTR_FRAME_SIZE
	.align		4
.L_16:
        /*0054*/ 	.byte	0x04, 0x11
        /*0056*/ 	.short	(.L_18 - .L_17)
	.align		4
.L_17:
        /*0058*/ 	.word	index@(_Z9k_scatterPKjS0_S0_iiS0_S0_Pj)
        /*005c*/ 	.word	0x00000000


	//----- nvinfo : EIATTR_MIN_STACK_SIZE
	.align		4
.L_18:
        /*0060*/ 	.byte	0x04, 0x12
        /*0062*/ 	.short	(.L_20 - .L_19)
	.align		4
.L_19:
        /*0064*/ 	.word	index@(_Z9k_scatterPKjS0_S0_iiS0_S0_Pj)
        /*0068*/ 	.word	0x00000000


	//----- nvinfo : EIATTR_MIN_STACK_SIZE
	.align		4
.L_20:
        /*006c*/ 	.byte	0x04, 0x12
        /*006e*/ 	.short	(.L_22 - .L_21)
	.align		4
.L_21:
        /*0070*/ 	.word	index@(_Z15k_local_offsetsPKjiiPjS1_)
        /*0074*/ 	.word	0x00000000


	//----- nvinfo : EIATTR_MIN_STACK_SIZE
	.align		4
.L_22:
        /*0078*/ 	.byte	0x04, 0x12
        /*007a*/ 	.short	(.L_24 - .L_23)
	.align		4
.L_23:
        /*007c*/ 	.word	index@(_Z12k_block_histPKjiiPj)
        /*0080*/ 	.word	0x00000000


	//----- nvinfo : EIATTR_MIN_STACK_SIZE
	.align		4
.L_24:
        /*0084*/ 	.byte	0x04, 0x12
        /*0086*/ 	.short	(.L_26 - .L_25)
	.align		4
.L_25:
        /*0088*/ 	.word	index@(_Z16k_extract_digitsPKjPjiii)
        /*008c*/ 	.word	0x00000000
.L_26:


//--------------------- .nv.compat                --------------------------
	.section	.nv.compat,"",@"SHT_CUDA_COMPAT_INFO"
	.align	4
        /*0000*/ 	.byte	0x02, 0x09, 0x00, 0x00, 0x02, 0x02, 0x01, 0x00, 0x02, 0x05, 0x05, 0x00, 0x03, 0x07, 0x01, 0x01
        /*0010*/ 	.byte	0x02, 0x03, 0x00, 0x00, 0x02, 0x06, 0x01, 0x00, 0x04, 0x0b, 0x08, 0x00, 0x09, 0x00, 0x00, 0x00
        /*0020*/ 	.byte	0x00, 0x00, 0x00, 0x00


//--------------------- .nv.info._Z9k_scatterPKjS0_S0_iiS0_S0_Pj --------------------------
	.section	.nv.info._Z9k_scatterPKjS0_S0_iiS0_S0_Pj,"",@"SHT_CUDA_INFO"
	.sectionflags	@""
	.align	4


	//----- nvinfo : EIATTR_CUDA_API_VERSION
	.align		4
        /*0000*/ 	.byte	0x04, 0x37
        /*0002*/ 	.short	(.L_28 - .L_27)
.L_27:
        /*0004*/ 	.word	0x00000082


	//----- nvinfo : EIATTR_KPARAM_INFO
	.align		4
.L_28:
        /*0008*/ 	.byte	0x04, 0x17
        /*000a*/ 	.short	(.L_30 - .L_29)
.L_29:
        /*000c*/ 	.word	0x00000000
        /*0010*/ 	.short	0x0007
        /*0012*/ 	.short	0x0030
        /*0014*/ 	.byte	0x00, 0xf5, 0x21, 0x00


	//----- nvinfo : EIATTR_KPARAM_INFO
	.align		4
.L_30:
        /*0018*/ 	.byte	0x04, 0x17
        /*001a*/ 	.short	(.L_32 - .L_31)
.L_31:
        /*001c*/ 	.word	0x00000000
        /*0020*/ 	.short	0x0006
        /*0022*/ 	.short	0x0028
        /*0024*/ 	.byte	0x00, 0xf5, 0x21, 0x00


	//----- nvinfo : EIATTR_KPARAM_INFO
	.align		4
.L_32:
        /*0028*/ 	.byte	0x04, 0x17
        /*002a*/ 	.short	(.L_34 - .L_33)
.L_33:
        /*002c*/ 	.word	0x00000000
        /*0030*/ 	.short	0x0005
        /*0032*/ 	.short	0x0020
        /*0034*/ 	.byte	0x00, 0xf5, 0x21, 0x00


	//----- nvinfo : EIATTR_KPARAM_INFO
	.align		4
.L_34:
        /*0038*/ 	.byte	0x04, 0x17
        /*003a*/ 	.short	(.L_36 - .L_35)
.L_35:
        /*003c*/ 	.word	0x00000000
        /*0040*/ 	.short	0x0004
        /*0042*/ 	.short	0x001c
        /*0044*/ 	.byte	0x00, 0xf0, 0x11, 0x00


	//----- nvinfo : EIATTR_KPARAM_INFO
	.align		4
.L_36:
        /*0048*/ 	.byte	0x04, 0x17
        /*004a*/ 	.short	(.L_38 - .L_37)
.L_37:
        /*004c*/ 	.word	0x00000000
        /*0050*/ 	.short	0x0003
        /*0052*/ 	.short	0x0018
        /*0054*/ 	.byte	0x00, 0xf0, 0x11, 0x00


	//----- nvinfo : EIATTR_KPARAM_INFO
	.align		4
.L_38:
        /*0058*/ 	.byte	0x04, 0x17
        /*005a*/ 	.short	(.L_40 - .L_39)
.L_39:
        /*005c*/ 	.word	0x00000000
        /*0060*/ 	.short	0x0002
        /*0062*/ 	.short	0x0010
        /*0064*/ 	.byte	0x00, 0xf5, 0x21, 0x00


	//----- nvinfo : EIATTR_KPARAM_INFO
	.align		4
.L_40:
        /*0068*/ 	.byte	0x04, 0x17
        /*006a*/ 	.short	(.L_42 - .L_41)
.L_41:
        /*006c*/ 	.word	0x00000000
        /*0070*/ 	.short	0x0001
        /*0072*/ 	.short	0x0008
        /*0074*/ 	.byte	0x00, 0xf5, 0x21, 0x00


	//----- nvinfo : EIATTR_KPARAM_INFO
	.align		4
.L_42:
        /*0078*/ 	.byte	0x04, 0x17
        /*007a*/ 	.short	(.L_44 - .L_43)
.L_43:
        /*007c*/ 	.word	0x00000000
        /*0080*/ 	.short	0x0000
        /*0082*/ 	.short	0x0000
        /*0084*/ 	.byte	0x00, 0xf5, 0x21, 0x00


	//----- nvinfo : EIATTR_SPARSE_MMA_MASK
	.align		4
.L_44:
        /*0088*/ 	.byte	0x03, 0x50
        /*008a*/ 	.short	0x0000


	//----- nvinfo : EIATTR_MAXREG_COUNT
	.align		4
        /*008c*/ 	.byte	0x03, 0x1b
        /*008e*/ 	.short	0x00ff


	//----- nvinfo : EIATTR_MERCURY_ISA_VERSION
	.align		4
        /*0090*/ 	.byte	0x03, 0x5f
        /*0092*/ 	.short	0x0101


	//----- nvinfo : EIATTR_VRC_CTA_INIT_COUNT
	.align		4
        /*0094*/ 	.byte	0x02, 0x4a
	.zero		1
	.zero		1


	//----- nvinfo : EIATTR_EXIT_INSTR_OFFSETS
	.align		4
        /*0098*/ 	.byte	0x04, 0x1c
        /*009a*/ 	.short	(.L_46 - .L_45)


	//   ....[0]....
.L_45:
        /*009c*/ 	.word	0x00000070


	//   ....[1]....
        /*00a0*/ 	.word	0x000001e0


	//----- nvinfo : EIATTR_CBANK_PARAM_SIZE
	.align		4
.L_46:
        /*00a4*/ 	.byte	0x03, 0x19
        /*00a6*/ 	.short	0x0038


	//----- nvinfo : EIATTR_PARAM_CBANK
	.align		4
        /*00a8*/ 	.byte	0x04, 0x0a
        /*00aa*/ 	.short	(.L_48 - .L_47)
	.align		4
.L_47:
        /*00ac*/ 	.word	index@(.nv.constant0._Z9k_scatterPKjS0_S0_iiS0_S0_Pj)
        /*00b0*/ 	.short	0x0380
        /*00b2*/ 	.short	0x0038


	//----- nvinfo : EIATTR_SW_WAR
	.align		4
.L_48:
        /*00b4*/ 	.byte	0x04, 0x36
        /*00b6*/ 	.short	(.L_50 - .L_49)
.L_49:
        /*00b8*/ 	.word	0x00000008
.L_50:


//--------------------- .nv.info._Z15k_local_offsetsPKjiiPjS1_ --------------------------
	.section	.nv.info._Z15k_local_offsetsPKjiiPjS1_,"",@"SHT_CUDA_INFO"
	.sectionflags	@""
	.align	4


	//----- nvinfo : EIATTR_CUDA_API_VERSION
	.align		4
        /*0000*/ 	.byte	0x04, 0x37
        /*0002*/ 	.short	(.L_52 - .L_51)
.L_51:
        /*0004*/ 	.word	0x00000082


	//----- nvinfo : EIATTR_KPARAM_INFO
	.align		4
.L_52:
        /*0008*/ 	.byte	0x04, 0x17
        /*000a*/ 	.short	(.L_54 - .L_53)
.L_53:
        /*000c*/ 	.word	0x00000000
        /*0010*/ 	.short	0x0004
        /*0012*/ 	.short	0x0018
        /*0014*/ 	.byte	0x00, 0xf5, 0x21, 0x00


	//----- nvinfo : EIATTR_KPARAM_INFO
	.align		4
.L_54:
        /*0018*/ 	.byte	0x04, 0x17
        /*001a*/ 	.short	(.L_56 - .L_55)
.L_55:
        /*001c*/ 	.word	0x00000000
        /*0020*/ 	.short	0x0003
        /*0022*/ 	.short	0x0010
        /*0024*/ 	.byte	0x00, 0xf5, 0x21, 0x00


	//----- nvinfo : EIATTR_KPARAM_INFO
	.align		4
.L_56:
        /*0028*/ 	.byte	0x04, 0x17
        /*002a*/ 	.short	(.L_58 - .L_57)
.L_57:
        /*002c*/ 	.word	0x00000000
        /*0030*/ 	.short	0x0002
        /*0032*/ 	.short	0x000c
        /*0034*/ 	.byte	0x00, 0xf0, 0x11, 0x00


	//----- nvinfo : EIATTR_KPARAM_INFO
	.align		4
.L_58:
        /*0038*/ 	.byte	0x04, 0x17
        /*003a*/ 	.short	(.L_60 - .L_59)
.L_59:
        /*003c*/ 	.word	0x00000000
        /*0040*/ 	.short	0x0001
        /*0042*/ 	.short	0x0008
        /*0044*/ 	.byte	0x00, 0xf0, 0x11, 0x00


	//----- nvinfo : EIATTR_KPARAM_INFO
	.align		4
.L_60:
        /*0048*/ 	.byte	0x04, 0x17
        /*004a*/ 	.short	(.L_62 - .L_61)
.L_61:
        /*004c*/ 	.word	0x00000000
        /*0050*/ 	.short	0x0000
        /*0052*/ 	.short	0x0000
        /*0054*/ 	.byte	0x00, 0xf5, 0x21, 0x00


	//----- nvinfo : EIATTR_SPARSE_MMA_MASK
	.align		4
.L_62:
        /*0058*/ 	.byte	0x03, 0x50
        /*005a*/ 	.short	0x0000


	//----- nvinfo : EIATTR_MAXREG_COUNT
	.align		4
        /*005c*/ 	.byte	0x03, 0x1b
        /*005e*/ 	.short	0x00ff


	//----- nvinfo : EIATTR_NUM_BARRIERS
	.align		4
        /*0060*/ 	.byte	0x02, 0x4c
        /*0062*/ 	.byte	0x01
	.zero		1


	//----- nvinfo : EIATTR_MERCURY_ISA_VERSION
	.align		4
        /*0064*/ 	.byte	0x03, 0x5f
        /*0066*/ 	.short	0x0101


	//----- nvinfo : EIATTR_VRC_CTA_INIT_COUNT
	.align		4
        /*0068*/ 	.byte	0x02, 0x4a
	.zero		1
	.zero		1


	//----- nvinfo : EIATTR_EXIT_INSTR_OFFSETS
	.align		4
        /*006c*/ 	.byte	0x04, 0x1c
        /*006e*/ 	.short	(.L_64 - .L_63)


	//   ....[0]....
.L_63:
        /*0070*/ 	.word	0x000020f0


	//   ....[1]....
        /*0074*/ 	.word	0x00002150


	//----- nvinfo : EIATTR_CRS_STACK_SIZE
	.align		4
.L_64:
        /*0078*/ 	.byte	0x04, 0x1e
        /*007a*/ 	.short	(.L_66 - .L_65)
.L_65:
        /*007c*/ 	.word	0x00000000


	//----- nvinfo : EIATTR_CBANK_PARAM_SIZE
	.align		4
.L_66:
        /*0080*/ 	.byte	0x03, 0x19
        /*0082*/ 	.short	0x0020


	//----- nvinfo : EIATTR_PARAM_CBANK
	.align		4
        /*0084*/ 	.byte	0x04, 0x0a
        /*0086*/ 	.short	(.L_68 - .L_67)
	.align		4
.L_67:
        /*0088*/ 	.word	index@(.nv.constant0._Z15k_local_offsetsPKjiiPjS1_)
        /*008c*/ 	.short	0x0380
        /*008e*/ 	.short	0x0020


	//----- nvinfo : EIATTR_SW_WAR
	.align		4
.L_68:
        /*0090*/ 	.byte	0x04, 0x36
        /*0092*/ 	.short	(.L_70 - .L_69)
.L_69:
        /*0094*/ 	.word	0x00000008
.L_70:


//--------------------- .nv.info._Z12k_block_histPKjiiPj --------------------------
	.section	.nv.info._Z12k_block_histPKjiiPj,"",@"SHT_CUDA_INFO"
	.sectionflags	@""
	.align	4


	//----- nvinfo : EIATTR_CUDA_API_VERSION
	.align		4
        /*0000*/ 	.byte	0x04, 0x37
        /*0002*/ 	.short	(.L_72 - .L_71)
.L_71:
        /*0004*/ 	.word	0x00000082


	//----- nvinfo : EIATTR_KPARAM_INFO
	.align		4
.L_72:
        /*0008*/ 	.byte	0x04, 0x17
        /*000a*/ 	.short	(.L_74 - .L_73)
.L_73:
        /*000c*/ 	.word	0x00000000
        /*0010*/ 	.short	0x0003
        /*0012*/ 	.short	0x0010
        /*0014*/ 	.byte	0x00, 0xf5, 0x21, 0x00


	//----- nvinfo : EIATTR_KPARAM_INFO
	.align		4
.L_74:
        /*0018*/ 	.byte	0x04, 0x17
        /*001a*/ 	.short	(.L_76 - .L_75)
.L_75:
        /*001c*/ 	.word	0x00000000
        /*0020*/ 	.short	0x0002
        /*0022*/ 	.short	0x000c
        /*0024*/ 	.byte	0x00, 0xf0, 0x11, 0x00


	//----- nvinfo : EIATTR_KPARAM_INFO
	.align		4
.L_76:
        /*0028*/ 	.byte	0x04, 0x17
        /*002a*/ 	.short	(.L_78 - .L_77)
.L_77:
        /*002c*/ 	.word	0x00000000
        /*0030*/ 	.short	0x0001
        /*0032*/ 	.short	0x0008
        /*0034*/ 	.byte	0x00, 0xf0, 0x11, 0x00


	//----- nvinfo : EIATTR_KPARAM_INFO
	.align		4
.L_78:
        /*0038*/ 	.byte	0x04, 0x17
        /*003a*/ 	.short	(.L_80 - .L_79)
.L_79:
        /*003c*/ 	.word	0x00000000
        /*0040*/ 	.short	0x0000
        /*0042*/ 	.short	0x0000
        /*0044*/ 	.byte	0x00, 0xf5, 0x21, 0x00


	//----- nvinfo : EIATTR_SPARSE_MMA_MASK
	.align		4
.L_80:
        /*0048*/ 	.byte	0x03, 0x50
        /*004a*/ 	.short	0x0000


	//----- nvinfo : EIATTR_MAXREG_COUNT
	.align		4
        /*004c*/ 	.byte	0x03, 0x1b
        /*004e*/ 	.short	0x00ff


	//----- nvinfo : EIATTR_NUM_BARRIERS
	.align		4
        /*0050*/ 	.byte	0x02, 0x4c
        /*0052*/ 	.byte	0x01
	.zero		1


	//----- nvinfo : EIATTR_EXTERNS
	.align		4
        /*0054*/ 	.byte	0x04, 0x0f
        /*0056*/ 	.short	(.L_82 - .L_81)


	//   ....[0]....
	.align		4
.L_81:
        /*0058*/ 	.word	index@(__assertfail)


	//----- nvinfo : EIATTR_MERCURY_ISA_VERSION
	.align		4
.L_82:
        /*005c*/ 	.byte	0x03, 0x5f
        /*005e*/ 	.short	0x0101


	//----- nvinfo : EIATTR_INT_WARP_WIDE_INSTR_OFFSETS
	.align		4
        /*0060*/ 	.byte	0x04, 0x31
        /*0062*/ 	.short	(.L_84 - .L_83)


	//   ....[0]....
.L_83:
        /*0064*/ 	.word	0x00000fa0


	//   ....[1]....
        /*0068*/ 	.word	0x000010c0


	//   ....[2]....
        /*006c*/ 	.word	0x00001120


	//   ....[3]....
        /*0070*/ 	.word	0x00001180


	//   ....[4]....
        /*0074*/ 	.word	0x000011e0


	//   ....[5]....
        /*0078*/ 	.word	0x00001260


	//   ....[6]....
        /*007c*/ 	.word	0x000012c0


	//   ....[7]....
        /*0080*/ 	.word	0x00001310


	//   ....[8]....
        /*0084*/ 	.word	0x00001340


	//   ....[9]....
        /*0088*/ 	.word	0x00001460


	//   ....[10]....
        /*008c*/ 	.word	0x000015b0


	//   ....[11]....
        /*0090*/ 	.word	0x00001620


	//   ....[12]....
        /*0094*/ 	.word	0x00001630


	//   ....[13]....
        /*0098*/ 	.word	0x00001640


	//----- nvinfo : EIATTR_VRC_CTA_INIT_COUNT
	.align		4
.L_84:
        /*009c*/ 	.byte	0x02, 0x4a
	.zero		1
	.zero		1


	//----- nvinfo : EIATTR_SYSCALL_OFFSETS
	.align		4
        /*00a0*/ 	.byte	0x04, 0x46
        /*00a2*/ 	.short	(.L_86 - .L_85)


	//   ....[0]....
.L_85:
        /*00a4*/ 	.word	0x000002e0


	//----- nvinfo : EIATTR_EXIT_INSTR_OFFSETS
	.align		4
.L_86:
        /*00a8*/ 	.byte	0x04, 0x1c
        /*00aa*/ 	.short	(.L_88 - .L_87)


	//   ....[0]....
.L_87:
        /*00ac*/ 	.word	0x000019d0


	//   ....[1]....
        /*00b0*/ 	.word	0x00001a90


	//----- nvinfo : EIATTR_CRS_STACK_SIZE
	.align		4
.L_88:
        /*00b4*/ 	.byte	0x04, 0x1e
        /*00b6*/ 	.short	(.L_90 - .L_89)
.L_89:
        /*00b8*/ 	.word	0x00000000


	//----- nvinfo : EIATTR_CBANK_PARAM_SIZE
	.align		4
.L_90:
        /*00bc*/ 	.byte	0x03, 0x19
        /*00be*/ 	.short	0x0018


	//----- nvinfo : EIATTR_PARAM_CBANK
	.align		4
        /*00c0*/ 	.byte	0x04, 0x0a
        /*00c2*/ 	.short	(.L_92 - .L_91)
	.align		4
.L_91:
        /*00c4*/ 	.word	index@(.nv.constant0._Z12k_block_histPKjiiPj)
        /*00c8*/ 	.short	0x0380
        /*00ca*/ 	.short	0x0018


	//----- nvinfo : EIATTR_SW_WAR
	.align		4
.L_92:
        /*00cc*/ 	.byte	0x04, 0x36
        /*00ce*/ 	.short	(.L_94 - .L_93)
.L_93:
        /*00d0*/ 	.word	0x00000008
.L_94:


//--------------------- .nv.info._Z16k_extract_digitsPKjPjiii --------------------------
	.section	.nv.info._Z16k_extract_digitsPKjPjiii,"",@"SHT_CUDA_INFO"
	.sectionflags	@""
	.align	4


	//----- nvinfo : EIATTR_CUDA_API_VERSION
	.align		4
        /*0000*/ 	.byte	0x04, 0x37
        /*0002*/ 	.short	(.L_96 - .L_95)
.L_95:
        /*0004*/ 	.word	0x00000082


	//----- nvinfo : EIATTR_KPARAM_INFO
	.align		4
.L_96:
        /*0008*/ 	.byte	0x04, 0x17
        /*000a*/ 	.short	(.L_98 - .L_97)
.L_97:
        /*000c*/ 	.word	0x00000000
        /*0010*/ 	.short	0x0004
        /*0012*/ 	.short	0x0018
        /*0014*/ 	.byte	0x00, 0xf0, 0x11, 0x00


	//----- nvinfo : EIATTR_KPARAM_INFO
	.align		4
.L_98:
        /*0018*/ 	.byte	0x04, 0x17
        /*001a*/ 	.short	(.L_100 - .L_99)
.L_99:
        /*001c*/ 	.word	0x00000000
        /*0020*/ 	.short	0x0003
        /*0022*/ 	.short	0x0014
        /*0024*/ 	.byte	0x00, 0xf0, 0x11, 0x00


	//----- nvinfo : EIATTR_KPARAM_INFO
	.align		4
.L_100:
        /*0028*/ 	.byte	0x04, 0x17
        /*002a*/ 	.short	(.L_102 - .L_101)
.L_101:
        /*002c*/ 	.word	0x00000000
        /*0030*/ 	.short	0x0002
        /*0032*/ 	.short	0x0010
        /*0034*/ 	.byte	0x00, 0xf0, 0x11, 0x00


	//----- nvinfo : EIATTR_KPARAM_INFO
	.align		4
.L_102:
        /*0038*/ 	.byte	0x04, 0x17
        /*003a*/ 	.short	(.L_104 - .L_103)
.L_103:
        /*003c*/ 	.word	0x00000000
        /*0040*/ 	.short	0x0001
        /*0042*/ 	.short	0x0008
        /*0044*/ 	.byte	0x00, 0xf5, 0x21, 0x00


	//----- nvinfo : EIATTR_KPARAM_INFO
	.align		4
.L_104:
        /*0048*/ 	.byte	0x04, 0x17
        /*004a*/ 	.short	(.L_106 - .L_105)
.L_105:
        /*004c*/ 	.word	0x00000000
        /*0050*/ 	.short	0x0000
        /*0052*/ 	.short	0x0000
        /*0054*/ 	.byte	0x00, 0xf5, 0x21, 0x00


	//----- nvinfo : EIATTR_SPARSE_MMA_MASK
	.align		4
.L_106:
        /*0058*/ 	.byte	0x03, 0x50
        /*005a*/ 	.short	0x0000


	//----- nvinfo : EIATTR_MAXREG_COUNT
	.align		4
        /*005c*/ 	.byte	0x03, 0x1b
        /*005e*/ 	.short	0x00ff


	//----- nvinfo : EIATTR_MERCURY_ISA_VERSION
	.align		4
        /*0060*/ 	.byte	0x03, 0x5f
        /*0062*/ 	.short	0x0101


	//----- nvinfo : EIATTR_VRC_CTA_INIT_COUNT
	.align		4
        /*0064*/ 	.byte	0x02, 0x4a
	.zero		1
	.zero		1


	//----- nvinfo : EIATTR_EXIT_INSTR_OFFSETS
	.align		4
        /*0068*/ 	.byte	0x04, 0x1c
        /*006a*/ 	.short	(.L_108 - .L_107)


	//   ....[0]....
.L_107:
        /*006c*/ 	.word	0x00000070


	//   ....[1]....
        /*0070*/ 	.word	0x00000130


	//----- nvinfo : EIATTR_CBANK_PARAM_SIZE
	.align		4
.L_108:
        /*0074*/ 	.byte	0x03, 0x19
        /*0076*/ 	.short	0x001c


	//----- nvinfo : EIATTR_PARAM_CBANK
	.align		4
        /*0078*/ 	.byte	0x04, 0x0a
        /*007a*/ 	.short	(.L_110 - .L_109)
	.align		4
.L_109:
        /*007c*/ 	.word	index@(.nv.constant0._Z16k_extract_digitsPKjPjiii)
        /*0080*/ 	.short	0x0380
        /*0082*/ 	.short	0x001c


	//----- nvinfo : EIATTR_SW_WAR
	.align		4
.L_110:
        /*0084*/ 	.byte	0x04, 0x36
        /*0086*/ 	.short	(.L_112 - .L_111)
.L_111:
        /*0088*/ 	.word	0x00000008
.L_112:


//--------------------- .nv.callgraph             --------------------------
	.section	.nv.callgraph,"",@"SHT_CUDA_CALLGRAPH"
	.align	4
	.sectionentsize	8
	.align		4
        /*0000*/ 	.word	0x00000000
	.align		4
        /*0004*/ 	.word	0xffffffff
	.align		4
        /*0008*/ 	.word	index@(_Z12k_block_histPKjiiPj)
	.align		4
        /*000c*/ 	.word	index@(__assertfail)
	.align		4
        /*0010*/ 	.word	0x00000000
	.align		4
        /*0014*/ 	.word	0xfffffffe
	.align		4
        /*0018*/ 	.word	0x00000000
	.align		4
        /*001c*/ 	.word	0xfffffffd
	.align		4
        /*0020*/ 	.word	0x00000000
	.align		4
        /*0024*/ 	.word	0xfffffffc


//--------------------- .nv.constant4             --------------------------
	.section	.nv.constant4,"a",@progbits
	.align	8
	.align		8
.nv.constant4:
        /*0000*/ 	.dword	__unnamed_1
	.align		8
        /*0008*/ 	.dword	$str
	.align		8
        /*0010*/ 	.dword	$str$1
	.align		8
        /*0018*/ 	.dword	__assertfail


//--------------------- .text._Z9k_scatterPKjS0_S0_iiS0_S0_Pj --------------------------
	.section	.text._Z9k_scatterPKjS0_S0_iiS0_S0_Pj,"ax",@progbits
	.align	128
        .global         _Z9k_scatterPKjS0_S0_iiS0_S0_Pj
        .type           _Z9k_scatterPKjS0_S0_iiS0_S0_Pj,@function
        .size           _Z9k_scatterPKjS0_S0_iiS0_S0_Pj,(.L_x_43 - _Z9k_scatterPKjS0_S0_iiS0_S0_Pj)
        .other          _Z9k_scatterPKjS0_S0_iiS0_S0_Pj,@"STO_CUDA_ENTRY STV_DEFAULT"
_Z9k_scatterPKjS0_S0_iiS0_S0_Pj:
.text._Z9k_scatterPKjS0_S0_iiS0_S0_Pj:
[----:B------:R-:W-:Y:S01]  /*0000*/  LDC R1, c[0x0][0x37c] ;  /* 0x0000df00ff017b82 */ /* 0x000fe20000000800 */
[----:B------:R-:W0:Y:S07]  /*0010*/  S2R R0, SR_TID.X ;  /* 0x0000000000007919 */ /* 0x000e2e0000002100 */
[----:B------:R-:W0:Y:S01]  /*0020*/  S2UR UR6, SR_CTAID.X ;  /* 0x00000000000679c3 */ /* 0x000e220000002500 */
[----:B------:R-:W1:Y:S07]  /*0030*/  LDCU UR4, c[0x0][0x398] ;  /* 0x00007300ff0477ac */ /* 0x000e6e0008000800 */
[----:B------:R-:W0:Y:S02]  /*0040*/  LDC R13, c[0x0][0x360] ;  /* 0x0000d800ff0d7b82 */ /* 0x000e240000000800 */
[----:B0-----:R-:W-:-:S05]  /*0050*/  IMAD R13, R13, UR6, R0 ;  /* 0x000000060d0d7c24 */ /* 0x001fca000f8e0200 */
[----:B-1----:R-:W-:-:S13]  /*0060*/  ISETP.GE.AND P0, PT, R13, UR4, PT ;  /* 0x000000040d007c0c */ /* 0x002fda000bf06270 */
[----:B------:R-:W-:Y:S05]  /*0070*/  @P0 EXIT ;  /* 0x000000000000094d */ /* 0x000fea0003800000 */
[----:B------:R-:W0:Y:S01]  /*0080*/  LDC.64 R2, c[0x0][0x388] ;  /* 0x0000e200ff027b82 */ /* 0x000e220000000a00 */
[----:B------:R-:W1:Y:S07]  /*0090*/  LDCU.64 UR4, c[0x0][0x358] ;  /* 0x00006b00ff0477ac */ /* 0x000e6e0008000a00 */
[----:B------:R-:W2:Y:S08]  /*00a0*/  LDC R0, c[0x0][0x39c] ;  /* 0x0000e700ff007b82 */ /* 0x000eb00000000800 */
[----:B------:R-:W3:Y:S01]  /*00b0*/  LDC.64 R4, c[0x0][0x3a0] ;  /* 0x0000e800ff047b82 */ /* 0x000ee20000000a00 */
[----:B0-----:R-:W-:-:S07]  /*00c0*/  IMAD.WIDE R2, R13, 0x4, R2 ;  /* 0x000000040d027825 */ /* 0x001fce00078e0202 */
[----:B------:R-:W0:Y:S01]  /*00d0*/  LDC.64 R6, c[0x0][0x3a8] ;  /* 0x0000ea00ff067b82 */ /* 0x000e220000000a00 */
[----:B-1----:R-:W2:Y:S07]  /*00e0*/  LDG.E.CONSTANT R3, desc[UR4][R2.64] ;  /* 0x0000000402037981 */ /* 0x002eae000c1e9900 */
[----:B------:R-:W1:Y:S08]  /*00f0*/  LDC.64 R8, c[0x0][0x390] ;  /* 0x0000e400ff087b82 */ /* 0x000e700000000a00 */
[----:B------:R-:W4:Y:S01]  /*0100*/  LDC.64 R10, c[0x0][0x380] ;  /* 0x0000e000ff0a7b82 */ /* 0x000f220000000a00 */
[----:B-1----:R-:W-:-:S06]  /*0110*/  IMAD.WIDE R8, R13, 0x4, R8 ;  /* 0x000000040d087825 */ /* 0x002fcc00078e0208 */
[----:B------:R-:W5:Y:S01]  /*0120*/  LDG.E.CONSTANT R8, desc[UR4][R8.64] ;  /* 0x0000000408087981 */ /* 0x000f62000c1e9900 */
[----:B--2---:R-:W-:Y:S02]  /*0130*/  IMAD R15, R0, UR6, R3 ;  /* 0x00000006000f7c24 */ /* 0x004fe4000f8e0203 */
[----:B---3--:R-:W-:-:S04]  /*0140*/  IMAD.WIDE.U32 R4, R3, 0x4, R4 ;  /* 0x0000000403047825 */ /* 0x008fc800078e0004 */
[----:B0-----:R-:W-:Y:S02]  /*0150*/  IMAD.WIDE.U32 R6, R15, 0x4, R6 ;  /* 0x000000040f067825 */ /* 0x001fe400078e0006 */
[----:B------:R-:W5:Y:S04]  /*0160*/  LDG.E.CONSTANT R4, desc[UR4][R4.64] ;  /* 0x0000000404047981 */ /* 0x000f68000c1e9900 */
[----:B------:R-:W5:Y:S01]  /*0170*/  LDG.E.CONSTANT R7, desc[UR4][R6.64] ;  /* 0x0000000406077981 */ /* 0x000f62000c1e9900 */
[----:B----4-:R-:W-:Y:S02]  /*0180*/  IMAD.WIDE R2, R13, 0x4, R10 ;  /* 0x000000040d027825 */ /* 0x010fe400078e020a */
[----:B------:R-:W0:Y:S04]  /*0190*/  LDC.64 R10, c[0x0][0x3b0] ;  /* 0x0000ec00ff0a7b82 */ /* 0x000e280000000a00 */
[----:B------:R-:W2:Y:S01]  /*01a0*/  LDG.E.CONSTANT R3, desc[UR4][R2.64] ;  /* 0x0000000402037981 */ /* 0x000ea2000c1e9900 */
[----:B-----5:R-:W-:-:S05]  /*01b0*/  IADD3 R13, PT, PT, R8, R7, R4 ;  /* 0x00000007080d7210 */ /* 0x020fca0007ffe004 */
[----:B0-----:R-:W-:-:S05]  /*01c0*/  IMAD.WIDE.U32 R10, R13, 0x4, R10 ;  /* 0x000000040d0a7825 */ /* 0x001fca00078e000a */
[----:B--2---:R-:W-:Y:S01]  /*01d0*/  STG.E desc[UR4][R10.64], R3 ;  /* 0x000000030a007986 */ /* 0x004fe2000c101904 */
[----:B------:R-:W-:Y:S05]  /*01e0*/  EXIT ;  /* 0x000000000000794d */ /* 0x000fea0003800000 */
.L_x_0:
[----:B------:R-:W-:-:S00]  /*01f0*/  BRA `(.L_x_0) ;  /* 0xfffffffc00fc7947 */ /* 0x000fc0000383ffff */
[----:B------:R-:W-:-:S00]  /*0200*/  NOP ;  /* 0x0000000000007918 */ /* 0x000fc00000000000 */
[----:B------:R-:W-:-:S00]  /*0210*/  NOP ;  /* 0x0000000000007918 */ /* 0x000fc00000000000 */
[----:B------:R-:W-:-:S00]  /*0220*/  NOP ;  /* 0x0000000000007918 */ /* 0x000fc00000000000 */
[----:B------:R-:W-:-:S00]  /*0230*/  NOP ;  /* 0x0000000000007918 */ /* 0x000fc00000000000 */
[----:B------:R-:W-:-:S00]  /*0240*/  NOP ;  /* 0x0000000000007918 */ /* 0x000fc00000000000 */
[----:B------:R-:W-:-:S00]  /*0250*/  NOP ;  /* 0x0000000000007918 */ /* 0x000fc00000000000 */
[----:B------:R-:W-:-:S00]  /*0260*/  NOP ;  /* 0x0000000000007918 */ /* 0x000fc00000000000 */
[----:B------:R-:W-:-:S00]  /*0270*/  NOP ;  /* 0x0000000000007918 */ /* 0x000fc00000000000 */
.L_x_43:


//--------------------- .text._Z15k_local_offsetsPKjiiPjS1_ --------------------------
	.section	.text._Z15k_local_offsetsPKjiiPjS1_,"ax",@progbits
	.align	128
        .global         _Z15k_local_offsetsPKjiiPjS1_
        .type           _Z15k_local_offsetsPKjiiPjS1_,@function
        .size           _Z15k_local_offsetsPKjiiPjS1_,(.L_x_44 - _Z15k_local_offsetsPKjiiPjS1_)
        .other          _Z15k_local_offsetsPKjiiPjS1_,@"STO_CUDA_ENTRY STV_DEFAULT"
_Z15k_local_offsetsPKjiiPjS1_:
.text._Z15k_local_offsetsPKjiiPjS1_:
[----:B------:R-:W-:Y:S01]  /*0000*/  LDC R1, c[0x0][0x37c] ;  /* 0x0000df00ff017b82 */ /* 0x000fe20000000800 */
[----:B------:R-:W0:Y:S07]  /*0010*/  S2R R0, SR_TID.X ;  /* 0x0000000000007919 */ /* 0x000e2e0000002100 */
[----:B------:R-:W1:Y:S01]  /*0020*/  S2UR UR7, SR_CTAID.X ;  /* 0x00000000000779c3 */ /* 0x000e620000002500 */
[----:B------:R-:W2:Y:S01]  /*0030*/  LDCU.64 UR8, c[0x0][0x388] ;  /* 0x00007100ff0877ac */ /* 0x000ea20008000a00 */
[----:B------:R-:W-:Y:S01]  /*0040*/  BSSY.RECONVERGENT B0, `(.L_x_1) ;  /* 0x0000011000007945 */ /* 0x000fe20003800200 */
[----:B------:R-:W1:Y:S01]  /*0050*/  LDCU UR4, c[0x0][0x360] ;  /* 0x00006c00ff0477ac */ /* 0x000e620008000800 */
[----:B--2---:R-:W-:Y:S01]  /*0060*/  IMAD.U32 R6, RZ, RZ, UR8 ;  /* 0x00000008ff067e24 */ /* 0x004fe2000f8e00ff */
[----:B-1----:R-:W-:-:S06]  /*0070*/  UIMAD UR6, UR7, UR4, URZ ;  /* 0x00000004070672a4 */ /* 0x002fcc000f8e02ff */
[----:B------:R-:W-:Y:S01]  /*0080*/  VIADD R5, R6, -UR6 ;  /* 0x8000000606057c36 */ /* 0x000fe20008000000 */
[----:B0-----:R-:W-:-:S04]  /*0090*/  ISETP.GE.AND P1, PT, R0, UR9, PT ;  /* 0x0000000900007c0c */ /* 0x001fc8000bf26270 */
[----:B------:R-:W-:-:S09]  /*00a0*/  VIMNMX.U32 R11, PT, PT, R5, UR4, PT ;  /* 0x00000004050b7c48 */ /* 0x000fd2000bfe0000 */
[----:B------:R-:W-:Y:S05]  /*00b0*/  @P1 BRA `(.L_x_2) ;  /* 0x0000000000241947 */ /* 0x000fea0003800000 */
[----:B------:R-:W0:Y:S01]  /*00c0*/  S2R R4, SR_CgaCtaId ;  /* 0x0000000000047919 */ /* 0x000e220000008800 */
[----:B------:R-:W-:Y:S01]  /*00d0*/  MOV R3, 0x400 ;  /* 0x0000040000037802 */ /* 0x000fe20000000f00 */
[----:B------:R-:W-:-:S03]  /*00e0*/  IMAD.MOV.U32 R2, RZ, RZ, R0 ;  /* 0x000000ffff027224 */ /* 0x000fc600078e0000 */
[----:B0-----:R-:W-:-:S07]  /*00f0*/  LEA R3, R4, R3, 0x18 ;  /* 0x0000000304037211 */ /* 0x001fce00078ec0ff */
.L_x_3:
[C---:B------:R-:W-:Y:S02]  /*0100*/  IMAD R4, R2.reuse, 0x4, R3 ;  /* 0x0000000402047824 */ /* 0x040fe400078e0203 */
[----:B------:R-:W-:-:S03]  /*0110*/  VIADD R2, R2, UR4 ;  /* 0x0000000402027c36 */ /* 0x000fc60008000000 */
[----:B------:R0:W-:Y:S02]  /*0120*/  STS [R4], RZ ;  /* 0x000000ff04007388 */ /* 0x0001e40000000800 */
[----:B------:R-:W-:-:S13]  /*0130*/  ISETP.GE.AND P0, PT, R2, UR9, PT ;  /* 0x0000000902007c0c */ /* 0x000fda000bf06270 */
[----:B0-----:R-:W-:Y:S05]  /*0140*/  @!P0 BRA `(.L_x_3) ;  /* 0xfffffffc00ec8947 */ /* 0x001fea000383ffff */
.L_x_2:
[----:B------:R-:W-:Y:S05]  /*0150*/  BSYNC.RECONVERGENT B0 ;  /* 0x0000000000007941 */ /* 0x000fea0003800200 */
.L_x_1:
[----:B------:R-:W0:Y:S08]  /*0160*/  S2UR UR5, SR_CgaCtaId ;  /* 0x00000000000579c3 */ /* 0x000e300000008800 */
[----:B------:R-:W-:Y:S01]  /*0170*/  BAR.SYNC.DEFER_BLOCKING 0x0 ;  /* 0x0000000000007b1d */ /* 0x000fe20000010000 */
[----:B------:R-:W-:-:S05]  /*0180*/  ISETP.NE.AND P0, PT, R5, RZ, PT ;  /* 0x000000ff0500720c */ /* 0x000fca0003f05270 */
[----:B------:R-:W-:Y:S01]  /*0190*/  UMOV UR4, 0x400 ;  /* 0x0000040000047882 */ /* 0x000fe20000000000 */
[----:B------:R-:W1:Y:S01]  /*01a0*/  LDCU.64 UR8, c[0x0][0x358] ;  /* 0x00006b00ff0877ac */ /* 0x000e620008000a00 */
[----:B0-----:R-:W-:-:S06]  /*01b0*/  ULEA UR4, UR5, UR4, 0x18 ;  /* 0x0000000405047291 */ /* 0x001fcc000f8ec0ff */
[----:B------:R-:W-:Y:S01]  /*01c0*/  LEA R7, R0, UR4, 0x2 ;  /* 0x0000000400077c11 */ /* 0x000fe2000f8e10ff */
[----:B------:R-:W-:Y:S06]  /*01d0*/  @!P0 BRA `(.L_x_4) ;  /* 0x0000001c00bc8947 */ /* 0x000fec0003800000 */
[C---:B------:R-:W-:Y:S01]  /*01e0*/  VIADD R9, R0.reuse, UR6 ;  /* 0x0000000600097c36 */ /* 0x040fe20008000000 */
[----:B------:R-:W-:Y:S01]  /*01f0*/  ISETP.GE.U32.AND P0, PT, R0, R11, PT ;  /* 0x0000000b0000720c */ /* 0x000fe20003f06070 */
[----:B------:R-:W-:Y:S01]  /*0200*/  BSSY.RECONVERGENT B0, `(.L_x_5) ;  /* 0x000000a000007945 */ /* 0x000fe20003800200 */
[----:B------:R-:W-:Y:S02]  /*0210*/  IMAD.MOV.U32 R8, RZ, RZ, RZ ;  /* 0x000000ffff087224 */ /* 0x000fe400078e00ff */
[----:B------:R-:W-:Y:S01]  /*0220*/  ISETP.LT.AND P0, PT, R9, R6, !P0 ;  /* 0x000000060900720c */ /* 0x000fe20004701270 */
[----:B------:R-:W-:-:S12]  /*0230*/  IMAD.MOV.U32 R10, RZ, RZ, RZ ;  /* 0x000000ffff0a7224 */ /* 0x000fd800078e00ff */
[----:B------:R-:W-:Y:S05]  /*0240*/  @!P0 BRA `(.L_x_6) ;  /* 0x0000000000148947 */ /* 0x000fea0003800000 */
[----:B------:R-:W0:Y:S02]  /*0250*/  LDC.64 R2, c[0x0][0x380] ;  /* 0x0000e000ff027b82 */ /* 0x000e240000000a00 */
[----:B0-----:R-:W-:-:S05]  /*0260*/  IMAD.WIDE R2, R9, 0x4, R2 ;  /* 0x0000000409027825 */ /* 0x001fca00078e0202 */
[----:B-1----:R-:W2:Y:S02]  /*0270*/  LDG.E.CONSTANT R8, desc[UR8][R2.64] ;  /* 0x0000000802087981 */ /* 0x002ea4000c1e9900 */
[----:B--2---:R-:W-:-:S06]  /*0280*/  LEA R10, R8, UR4, 0x2 ;  /* 0x00000004080a7c11 */ /* 0x004fcc000f8e10ff */
[----:B------:R-:W0:Y:S02]  /*0290*/  LDS R10, [R10] ;  /* 0x000000000a0a7984 */ /* 0x000e240000000800 */
.L_x_6:
[----:B-1----:R-:W-:Y:S05]  /*02a0*/  BSYNC.RECONVERGENT B0 ;  /* 0x0000000000007941 */ /* 0x002fea0003800200 */
.L_x_5:
[----:B------:R-:W-:Y:S06]  /*02b0*/  BAR.SYNC.DEFER_BLOCKING 0x0 ;  /* 0x0000000000007b1d */ /* 0x000fec0000010000 */
[----:B------:R-:W-:Y:S04]  /*02c0*/  BSSY.RECONVERGENT B0, `(.L_x_7) ;  /* 0x00000e7000007945 */ /* 0x000fe80003800200 */
[----:B------:R-:W-:Y:S05]  /*02d0*/  @P1 BRA `(.L_x_8) ;  /* 0x0000000c00941947 */ /* 0x000fea0003800000 */
[C---:B------:R-:W-:Y:S01]  /*02e0*/  ISETP.GE.U32.AND P2, PT, R11.reuse, 0x10, PT ;  /* 0x000000100b00780c */ /* 0x040fe20003f46070 */
[----:B------:R-:W-:Y:S01]  /*02f0*/  IMAD.MOV.U32 R13, RZ, RZ, RZ ;  /* 0x000000ffff0d7224 */ /* 0x000fe200078e00ff */
[----:B------:R-:W-:Y:S01]  /*0300*/  VIMNMX.U32 R12, PT, PT, R11, 0x1, !PT ;  /* 0x000000010b0c7848 */ /* 0x000fe20007fe0000 */
[----:B------:R-:W-:-:S03]  /*0310*/  IMAD.MOV.U32 R16, RZ, RZ, RZ ;  /* 0x000000ffff107224 */ /* 0x000fc600078e00ff */
[----:B------:R-:W-:-:S04]  /*0320*/  LOP3.LUT R24, R12, 0xf, RZ, 0xc0, !PT ;  /* 0x0000000f0c187812 */ /* 0x000fc800078ec0ff */
[----:B------:R-:W-:-:S03]  /*0330*/  ISETP.NE.AND P1, PT, R24, RZ, PT ;  /* 0x000000ff1800720c */ /* 0x000fc60003f25270 */
[----:B------:R-:W-:Y:S10]  /*0340*/  @!P2 BRA `(.L_x_9) ;  /* 0x0000000400b4a947 */ /* 0x000ff40003800000 */
[----:B------:R-:W1:Y:S01]  /*0350*/  LDC.64 R2, c[0x0][0x380] ;  /* 0x0000e000ff027b82 */ /* 0x000e620000000a00 */
[----:B------:R-:W-:Y:S01]  /*0360*/  LOP3.LUT R13, R12, 0x7f0, RZ, 0xc0, !PT ;  /* 0x000007f00c0d7812 */ /* 0x000fe200078ec0ff */
[----:B------:R-:W-:Y:S01]  /*0370*/  IMAD.MOV.U32 R14, RZ, RZ, RZ ;  /* 0x000000ffff0e7224 */ /* 0x000fe200078e00ff */
[----:B------:R-:W2:Y:S01]  /*0380*/  LDCU UR5, c[0x0][0x388] ;  /* 0x00007100ff0577ac */ /* 0x000ea20008000800 */
[----:B------:R-:W-:-:S07]  /*0390*/  IMAD.MOV.U32 R16, RZ, RZ, RZ ;  /* 0x000000ffff107224 */ /* 0x000fce00078e00ff */
.L_x_10:
[----:B------:R-:W-:Y:S02]  /*03a0*/  VIADD R15, R14, UR6 ;  /* 0x000000060e0f7c36 */ /* 0x000fe40008000000 */
[----:B--2---:R-:W-:Y:S02]  /*03b0*/  IMAD.U32 R6, RZ, RZ, UR5 ;  /* 0x00000005ff067e24 */ /* 0x004fe4000f8e00ff */
[C---:B------:R-:W-:Y:S02]  /*03c0*/  VIADD R5, R15.reuse, 0x1 ;  /* 0x000000010f057836 */ /* 0x040fe40000000000 */
[C---:B------:R-:W-:Y:S01]  /*03d0*/  VIADD R19, R15.reuse, 0x2 ;  /* 0x000000020f137836 */ /* 0x040fe20000000000 */
[-C--:B------:R-:W-:Y:S02]  /*03e0*/  ISETP.GE.AND P3, PT, R15, R6.reuse, PT ;  /* 0x000000060f00720c */ /* 0x080fe40003f66270 */
[-C--:B------:R-:W-:Y:S01]  /*03f0*/  ISETP.GE.AND P4, PT, R5, R6.reuse, PT ;  /* 0x000000060500720c */ /* 0x080fe20003f86270 */
[----:B-1----:R-:W-:Y:S01]  /*0400*/  IMAD.WIDE R4, R15, 0x4, R2 ;  /* 0x000000040f047825 */ /* 0x002fe200078e0202 */
[----:B------:R-:W-:-:S03]  /*0410*/  ISETP.GE.AND P5, PT, R19, R6, PT ;  /* 0x000000061300720c */ /* 0x000fc60003fa6270 */
[----:B------:R-:W-:-:S06]  /*0420*/  VIADD R21, R15, 0x3 ;  /* 0x000000030f157836 */ /* 0x000fcc0000000000 */
[----:B------:R-:W2:Y:S01]  /*0430*/  @!P3 LDG.E.CONSTANT R17, desc[UR8][R4.64] ;  /* 0x000000080411b981 */ /* 0x000ea2000c1e9900 */
[----:B------:R-:W-:-:S03]  /*0440*/  ISETP.GE.AND P2, PT, R21, R6, PT ;  /* 0x000000061500720c */ /* 0x000fc60003f46270 */
[----:B------:R-:W3:Y:S04]  /*0450*/  @!P4 LDG.E.CONSTANT R19, desc[UR8][R4.64+0x4] ;  /* 0x000004080413c981 */ /* 0x000ee8000c1e9900 */
[----:B------:R-:W4:Y:S06]  /*0460*/  @!P5 LDG.E.CONSTANT R21, desc[UR8][R4.64+0x8] ;  /* 0x000008080415d981 */ /* 0x000f2c000c1e9900 */
[----:B------:R-:W5:Y:S01]  /*0470*/  @!P2 LDG.E.CONSTANT R23, desc[UR8][R4.64+0xc] ;  /* 0x00000c080417a981 */ /* 0x000f62000c1e9900 */
[----:B------:R-:W-:-:S02]  /*0480*/  VIADD R25, R15, 0x4 ;  /* 0x000000040f197836 */ /* 0x000fc40000000000 */
[----:B------:R-:W-:Y:S01]  /*0490*/  IMAD.MOV.U32 R18, RZ, RZ, RZ ;  /* 0x000000ffff127224 */ /* 0x000fe200078e00ff */
[----:B--2---:R-:W-:Y:S01]  /*04a0*/  @!P3 ISETP.NE.AND P6, PT, R17, R0, PT ;  /* 0x000000001100b20c */ /* 0x004fe20003fc5270 */
[----:B------:R-:W-:-:S03]  /*04b0*/  IMAD.MOV.U32 R17, RZ, RZ, RZ ;  /* 0x000000ffff117224 */ /* 0x000fc600078e00ff */
[----:B------:R-:W-:Y:S02]  /*04c0*/  @!P3 SEL R17, RZ, 0x1, P6 ;  /* 0x00000001ff11b807 */ /* 0x000fe40003000000 */
[----:B------:R-:W-:Y:S02]  /*04d0*/  ISETP.GE.AND P3, PT, R25, R6, PT ;  /* 0x000000061900720c */ /* 0x000fe40003f66270 */
[----:B---3--:R-:W-:Y:S01]  /*04e0*/  @!P4 ISETP.NE.AND P6, PT, R19, R0, PT ;  /* 0x000000001300c20c */ /* 0x008fe20003fc5270 */
[----:B------:R-:W-:-:S03]  /*04f0*/  VIADD R19, R15, 0x5 ;  /* 0x000000050f137836 */ /* 0x000fc60000000000 */
[----:B------:R-:W-:Y:S02]  /*0500*/  @!P4 SEL R18, RZ, 0x1, P6 ;  /* 0x00000001ff12c807 */ /* 0x000fe40003000000 */
[----:B------:R-:W-:Y:S01]  /*0510*/  ISETP.GE.AND P4, PT, R19, R6, PT ;  /* 0x000000061300720c */ /* 0x000fe20003f86270 */
[----:B------:R-:W-:Y:S01]  /*0520*/  VIADD R19, R15, 0x6 ;  /* 0x000000060f137836 */ /* 0x000fe20000000000 */
[----:B----4-:R-:W-:Y:S02]  /*0530*/  @!P5 ISETP.NE.AND P6, PT, R21, R0, PT ;  /* 0x000000001500d20c */ /* 0x010fe40003fc5270 */
[----:B------:R-:W-:Y:S01]  /*0540*/  CS2R R20, SRZ ;  /* 0x0000000000147805 */ /* 0x000fe2000001ff00 */
[----:B------:R-:W2:Y:S01]  /*0550*/  @!P3 LDG.E.CONSTANT R25, desc[UR8][R4.64+0x10] ;  /* 0x000010080419b981 */ /* 0x000ea2000c1e9900 */
[----:B------:R-:W-:Y:S02]  /*0560*/  @!P5 SEL R20, RZ, 0x1, P6 ;  /* 0x00000001ff14d807 */ /* 0x000fe40003000000 */
[----:B------:R-:W-:Y:S01]  /*0570*/  ISETP.GE.AND P5, PT, R19, R6, PT ;  /* 0x000000061300720c */ /* 0x000fe20003fa6270 */
[----:B------:R-:W-:Y:S01]  /*0580*/  VIADD R19, R15, 0x7 ;  /* 0x000000070f137836 */ /* 0x000fe20000000000 */
[----:B-----5:R-:W-:-:S03]  /*0590*/  @!P2 ISETP.NE.AND P6, PT, R23, R0, PT ;  /* 0x000000001700a20c */ /* 0x020fc60003fc5270 */
[----:B------:R-:W3:Y:S01]  /*05a0*/  @!P4 LDG.E.CONSTANT R27, desc[UR8][R4.64+0x14] ;  /* 0x00001408041bc981 */ /* 0x000ee2000c1e9900 */
[----:B------:R-:W-:Y:S02]  /*05b0*/  @!P2 SEL R21, RZ, 0x1, P6 ;  /* 0x00000001ff15a807 */ /* 0x000fe40003000000 */
[----:B------:R-:W-:-:S05]  /*05c0*/  ISETP.GE.AND P2, PT, R19, R6, PT ;  /* 0x000000061300720c */ /* 0x000fca0003f46270 */
[----:B------:R-:W4:Y:S08]  /*05d0*/  @!P5 LDG.E.CONSTANT R23, desc[UR8][R4.64+0x18] ;  /* 0x000018080417d981 */ /* 0x000f30000c1e9900 */
[----:B------:R-:W5:Y:S01]  /*05e0*/  @!P2 LDG.E.CONSTANT R19, desc[UR8][R4.64+0x1c] ;  /* 0x00001c080413a981 */ /* 0x000f62000c1e9900 */
[----:B------:R-:W-:Y:S02]  /*05f0*/  IADD3 R22, PT, PT, R18, R17, R16 ;  /* 0x0000001112167210 */ /* 0x000fe40007ffe010 */
[----:B------:R-:W-:Y:S01]  /*0600*/  CS2R R16, SRZ ;  /* 0x0000000000107805 */ /* 0x000fe2000001ff00 */
[----:B------:R-:W-:Y:S01]  /*0610*/  IMAD.MOV.U32 R18, RZ, RZ, RZ ;  /* 0x000000ffff127224 */ /* 0x000fe200078e00ff */
[----:B--2---:R-:W-:Y:S01]  /*0620*/  @!P3 ISETP.NE.AND P6, PT, R25, R0, PT ;  /* 0x000000001900b20c */ /* 0x004fe20003fc5270 */
[----:B------:R-:W-:-:S03]  /*0630*/  VIADD R25, R15, 0x8 ;  /* 0x000000080f197836 */ /* 0x000fc60000000000 */
[----:B------:R-:W-:Y:S02]  /*0640*/  @!P3 SEL R17, RZ, 0x1, P6 ;  /* 0x00000001ff11b807 */ /* 0x000fe40003000000 */
[----:B------:R-:W-:Y:S01]  /*0650*/  ISETP.GE.AND P3, PT, R25, R6, PT ;  /* 0x000000061900720c */ /* 0x000fe20003f66270 */
[----:B------:R-:W-:Y:S01]  /*0660*/  VIADD R25, R15, 0x9 ;  /* 0x000000090f197836 */ /* 0x000fe20000000000 */
[----:B---3--:R-:W-:-:S04]  /*0670*/  @!P4 ISETP.NE.AND P6, PT, R27, R0, PT ;  /* 0x000000001b00c20c */ /* 0x008fc80003fc5270 */
[----:B------:R-:W-:Y:S02]  /*0680*/  @!P4 SEL R16, RZ, 0x1, P6 ;  /* 0x00000001ff10c807 */ /* 0x000fe40003000000 */
[----:B------:R-:W-:Y:S02]  /*0690*/  ISETP.GE.AND P4, PT, R25, R6, PT ;  /* 0x000000061900720c */ /* 0x000fe40003f86270 */
[----:B----4-:R-:W-:Y:S01]  /*06a0*/  @!P5 ISETP.NE.AND P6, PT, R23, R0, PT ;  /* 0x000000001700d20c */ /* 0x010fe20003fc5270 */
[----:B------:R-:W-:Y:S02]  /*06b0*/  VIADD R23, R15, 0xa ;  /* 0x0000000a0f177836 */ /* 0x000fe40000000000 */
[----:B------:R-:W2:Y:S01]  /*06c0*/  @!P3 LDG.E.CONSTANT R27, desc[UR8][R4.64+0x20] ;  /* 0x00002008041bb981 */ /* 0x000ea2000c1e9900 */
[----:B------:R-:W-:Y:S02]  /*06d0*/  @!P5 SEL R18, RZ, 0x1, P6 ;  /* 0x00000001ff12d807 */ /* 0x000fe40003000000 */
[----:B------:R-:W-:Y:S01]  /*06e0*/  ISETP.GE.AND P5, PT, R23, R6, PT ;  /* 0x000000061700720c */ /* 0x000fe20003fa6270 */
[----:B------:R-:W-:Y:S01]  /*06f0*/  VIADD R23, R15, 0xb ;  /* 0x0000000b0f177836 */ /* 0x000fe20000000000 */
[----:B-----5:R-:W-:Y:S01]  /*0700*/  @!P2 ISETP.NE.AND P6, PT, R19, R0, PT ;  /* 0x000000001300a20c */ /* 0x020fe20003fc5270 */
[----:B------:R-:W-:-:S03]  /*0710*/  IMAD.MOV.U32 R19, RZ, RZ, RZ ;  /* 0x000000ffff137224 */ /* 0x000fc600078e00ff */
[----:B------:R-:W-:Y:S02]  /*0720*/  @!P2 SEL R19, RZ, 0x1, P6 ;  /* 0x00000001ff13a807 */ /* 0x000fe40003000000 */
[----:B------:R-:W-:Y:S02]  /*0730*/  ISETP.GE.AND P2, PT, R23, R6, PT ;  /* 0x000000061700720c */ /* 0x000fe40003f46270 */
[----:B------:R-:W3:Y:S04]  /*0740*/  @!P4 LDG.E.CONSTANT R23, desc[UR8][R4.64+0x24] ;  /* 0x000024080417c981 */ /* 0x000ee8000c1e9900 */
[----:B------:R-:W4:Y:S07]  /*0750*/  @!P5 LDG.E.CONSTANT R29, desc[UR8][R4.64+0x28] ;  /* 0x00002808041dd981 */ /* 0x000f2e000c1e9900 */
[----:B------:R-:W5:Y:S01]  /*0760*/  @!P2 LDG.E.CONSTANT R25, desc[UR8][R4.64+0x2c] ;  /* 0x00002c080419a981 */ /* 0x000f62000c1e9900 */
[----:B------:R-:W-:Y:S01]  /*0770*/  IADD3 R21, PT, PT, R21, R20, R22 ;  /* 0x0000001415157210 */ /* 0x000fe20007ffe016 */
[----:B------:R-:W-:-:S03]  /*0780*/  IMAD.MOV.U32 R20, RZ, RZ, RZ ;  /* 0x000000ffff147224 */ /* 0x000fc600078e00ff */
[----:B------:R-:W-:Y:S02]  /*0790*/  IADD3 R16, PT, PT, R16, R17, R21 ;  /* 0x0000001110107210 */ /* 0x000fe40007ffe015 */
[----:B--2---:R-:W-:Y:S01]  /*07a0*/  @!P3 ISETP.NE.AND P6, PT, R27, R0, PT ;  /* 0x000000001b00b20c */ /* 0x004fe20003fc5270 */
[----:B------:R-:W-:-:S03]  /*07b0*/  VIADD R27, R15, 0xc ;  /* 0x0000000c0f1b7836 */ /* 0x000fc60000000000 */
[----:B------:R-:W-:Y:S02]  /*07c0*/  @!P3 SEL R20, RZ, 0x1, P6 ;  /* 0x00000001ff14b807 */ /* 0x000fe40003000000 */
[----:B------:R-:W-:Y:S01]  /*07d0*/  ISETP.GE.AND P3, PT, R27, R6, PT ;  /* 0x000000061b00720c */ /* 0x000fe20003f66270 */
[----:B------:R-:W-:Y:S01]  /*07e0*/  VIADD R27, R15, 0xd ;  /* 0x0000000d0f1b7836 */ /* 0x000fe20000000000 */
[----:B---3--:R-:W-:Y:S02]  /*07f0*/  @!P4 ISETP.NE.AND P6, PT, R23, R0, PT ;  /* 0x000000001700c20c */ /* 0x008fe40003fc5270 */
[----:B------:R-:W-:Y:S02]  /*0800*/  CS2R R22, SRZ ;  /* 0x0000000000167805 */ /* 0x000fe4000001ff00 */
[----:B------:R-:W-:Y:S02]  /*0810*/  @!P4 SEL R23, RZ, 0x1, P6 ;  /* 0x00000001ff17c807 */ /* 0x000fe40003000000 */
[----:B------:R-:W-:-:S05]  /*0820*/  ISETP.GE.AND P4, PT, R27, R6, PT ;  /* 0x000000061b00720c */ /* 0x000fca0003f86270 */
[----:B------:R-:W2:Y:S01]  /*0830*/  @!P3 LDG.E.CONSTANT R17, desc[UR8][R4.64+0x30] ;  /* 0x000030080411b981 */ /* 0x000ea2000c1e9900 */
[-C--:B----4-:R-:W-:Y:S01]  /*0840*/  @!P5 ISETP.NE.AND P6, PT, R29, R0.reuse, PT ;  /* 0x000000001d00d20c */ /* 0x090fe20003fc5270 */
[C---:B------:R-:W-:Y:S02]  /*0850*/  VIADD R27, R15.reuse, 0xe ;  /* 0x0000000e0f1b7836 */ /* 0x040fe40000000000 */
[----:B------:R-:W-:Y:S01]  /*0860*/  VIADD R15, R15, 0xf ;  /* 0x0000000f0f0f7836 */ /* 0x000fe20000000000 */
[----:B------:R-:W-:Y:S02]  /*0870*/  @!P5 SEL R22, RZ, 0x1, P6 ;  /* 0x00000001ff16d807 */ /* 0x000fe40003000000 */
[----:B-----5:R-:W-:Y:S01]  /*0880*/  @!P2 ISETP.NE.AND P6, PT, R25, R0, PT ;  /* 0x000000001900a20c */ /* 0x020fe20003fc5270 */
[----:B------:R-:W-:Y:S01]  /*0890*/  IMAD.MOV.U32 R25, RZ, RZ, RZ ;  /* 0x000000ffff197224 */ /* 0x000fe200078e00ff */
[-C--:B------:R-:W-:Y:S02]  /*08a0*/  ISETP.GE.AND P5, PT, R27, R6.reuse, PT ;  /* 0x000000061b00720c */ /* 0x080fe40003fa6270 */
[----:B------:R-:W-:Y:S01]  /*08b0*/  @!P2 SEL R25, RZ, 0x1, P6 ;  /* 0x00000001ff19a807 */ /* 0x000fe20003000000 */
[----:B------:R-:W3:Y:S01]  /*08c0*/  @!P4 LDG.E.CONSTANT R21, desc[UR8][R4.64+0x34] ;  /* 0x000034080415c981 */ /* 0x000ee2000c1e9900 */
[----:B------:R-:W-:-:S09]  /*08d0*/  ISETP.GE.AND P2, PT, R15, R6, PT ;  /* 0x000000060f00720c */ /* 0x000fd20003f46270 */
[----:B------:R-:W4:Y:S04]  /*08e0*/  @!P5 LDG.E.CONSTANT R15, desc[UR8][R4.64+0x38] ;  /* 0x00003808040fd981 */ /* 0x000f28000c1e9900 */
[----:B------:R1:W5:Y:S01]  /*08f0*/  @!P2 LDG.E.CONSTANT R27, desc[UR8][R4.64+0x3c] ;  /* 0x00003c08041ba981 */ /* 0x000362000c1e9900 */
[----:B------:R-:W-:Y:S01]  /*0900*/  IADD3 R18, PT, PT, R19, R18, R16 ;  /* 0x0000001213127210 */ /* 0x000fe20007ffe010 */
[----:B------:R-:W-:-:S03]  /*0910*/  VIADD R14, R14, 0x10 ;  /* 0x000000100e0e7836 */ /* 0x000fc60000000000 */
[----:B------:R-:W-:-:S04]  /*0920*/  IADD3 R18, PT, PT, R23, R20, R18 ;  /* 0x0000001417127210 */ /* 0x000fc80007ffe012 */
[----:B------:R-:W-:Y:S02]  /*0930*/  IADD3 R18, PT, PT, R25, R22, R18 ;  /* 0x0000001619127210 */ /* 0x000fe40007ffe012 */
[----:B-1----:R-:W-:Y:S02]  /*0940*/  CS2R R4, SRZ ;  /* 0x0000000000047805 */ /* 0x002fe4000001ff00 */
[-C--:B--2---:R-:W-:Y:S02]  /*0950*/  @!P3 ISETP.NE.AND P6, PT, R17, R0.reuse, PT ;  /* 0x000000001100b20c */ /* 0x084fe40003fc5270 */
[----:B------:R-:W-:Y:S02]  /*0960*/  CS2R R16, SRZ ;  /* 0x0000000000107805 */ /* 0x000fe4000001ff00 */
[----:B------:R-:W-:Y:S02]  /*0970*/  @!P3 SEL R16, RZ, 0x1, P6 ;  /* 0x00000001ff10b807 */ /* 0x000fe40003000000 */
[----:B---3--:R-:W-:-:S04]  /*0980*/  @!P4 ISETP.NE.AND P6, PT, R21, R0, PT ;  /* 0x000000001500c20c */ /* 0x008fc80003fc5270 */
[----:B------:R-:W-:Y:S02]  /*0990*/  @!P4 SEL R17, RZ, 0x1, P6 ;  /* 0x00000001ff11c807 */ /* 0x000fe40003000000 */
[----:B------:R-:W-:Y:S02]  /*09a0*/  ISETP.NE.AND P6, PT, R14, R13, PT ;  /* 0x0000000d0e00720c */ /* 0x000fe40003fc5270 */
[-C--:B----4-:R-:W-:Y:S02]  /*09b0*/  @!P5 ISETP.NE.AND P3, PT, R15, R0.reuse, PT ;  /* 0x000000000f00d20c */ /* 0x090fe40003f65270 */
[----:B-----5:R-:W-:Y:S02]  /*09c0*/  @!P2 ISETP.NE.AND P4, PT, R27, R0, PT ;  /* 0x000000001b00a20c */ /* 0x020fe40003f85270 */
[----:B------:R-:W-:Y:S02]  /*09d0*/  IADD3 R16, PT, PT, R17, R16, R18 ;  /* 0x0000001011107210 */ /* 0x000fe40007ffe012 */
[----:B------:R-:W-:-:S02]  /*09e0*/  @!P5 SEL R4, RZ, 0x1, P3 ;  /* 0x00000001ff04d807 */ /* 0x000fc40001800000 */
[----:B------:R-:W-:-:S04]  /*09f0*/  @!P2 SEL R5, RZ, 0x1, P4 ;  /* 0x00000001ff05a807 */ /* 0x000fc80002000000 */
[----:B------:R-:W-:Y:S01]  /*0a00*/  IADD3 R16, PT, PT, R5, R4, R16 ;  /* 0x0000000405107210 */ /* 0x000fe20007ffe010 */
[----:B------:R-:W-:Y:S06]  /*0a10*/  @P6 BRA `(.L_x_10) ;  /* 0xfffffff800606947 */ /* 0x000fec000383ffff */
.L_x_9:
[----:B------:R-:W-:Y:S05]  /*0a20*/  @!P1 BRA `(.L_x_11) ;  /* 0x0000000400b49947 */ /* 0x000fea0003800000 */
[----:B------:R-:W-:Y:S02]  /*0a30*/  ISETP.GE.U32.AND P2, PT, R24, 0x8, PT ;  /* 0x000000081800780c */ /* 0x000fe40003f46070 */
[----:B------:R-:W-:-:S04]  /*0a40*/  LOP3.LUT R18, R12, 0x7, RZ, 0xc0, !PT ;  /* 0x000000070c127812 */ /* 0x000fc800078ec0ff */
[----:B------:R-:W-:-:S07]  /*0a50*/  ISETP.NE.AND P1, PT, R18, RZ, PT ;  /* 0x000000ff1200720c */ /* 0x000fce0003f25270 */
[----:B------:R-:W-:Y:S06]  /*0a60*/  @!P2 BRA `(.L_x_12) ;  /* 0x0000000000d8a947 */ /* 0x000fec0003800000 */
[----:B------:R-:W1:Y:S01]  /*0a70*/  LDC.64 R2, c[0x0][0x380] ;  /* 0x0000e000ff027b82 */ /* 0x000e620000000a00 */
[----:B------:R-:W-:-:S04]  /*0a80*/  VIADD R5, R13, UR6 ;  /* 0x000000060d057c36 */ /* 0x000fc80008000000 */
[C---:B------:R-:W-:Y:S01]  /*0a90*/  VIADD R15, R5.reuse, 0x1 ;  /* 0x00000001050f7836 */ /* 0x040fe20000000000 */
[----:B------:R-:W-:-:S04]  /*0aa0*/  ISETP.GE.AND P3, PT, R5, R6, PT ;  /* 0x000000060500720c */ /* 0x000fc80003f66270 */
[----:B------:R-:W-:Y:S01]  /*0ab0*/  ISETP.GE.AND P4, PT, R15, R6, PT ;  /* 0x000000060f00720c */ /* 0x000fe20003f86270 */
[----:B------:R-:W-:-:S05]  /*0ac0*/  VIADD R15, R5, 0x2 ;  /* 0x00000002050f7836 */ /* 0x000fca0000000000 */
[----:B------:R-:W-:Y:S01]  /*0ad0*/  ISETP.GE.AND P5, PT, R15, R6, PT ;  /* 0x000000060f00720c */ /* 0x000fe20003fa6270 */
[----:B-1----:R-:W-:-:S05]  /*0ae0*/  IMAD.WIDE R2, R5, 0x4, R2 ;  /* 0x0000000405027825 */ /* 0x002fca00078e0202 */
[----:B------:R-:W2:Y:S01]  /*0af0*/  @!P3 LDG.E.CONSTANT R15, desc[UR8][R2.64] ;  /* 0x00000008020fb981 */ /* 0x000ea2000c1e9900 */
[----:B------:R-:W-:-:S03]  /*0b00*/  VIADD R19, R5, 0x3 ;  /* 0x0000000305137836 */ /* 0x000fc60000000000 */
[----:B------:R-:W3:Y:S02]  /*0b10*/  @!P4 LDG.E.CONSTANT R17, desc[UR8][R2.64+0x4] ;  /* 0x000004080211c981 */ /* 0x000ee4000c1e9900 */
[----:B------:R-:W-:Y:S02]  /*0b20*/  ISETP.GE.AND P2, PT, R19, R6, PT ;  /* 0x000000061300720c */ /* 0x000fe40003f46270 */
[----:B------:R-:W4:Y:S11]  /*0b30*/  @!P5 LDG.E.CONSTANT R19, desc[UR8][R2.64+0x8] ;  /* 0x000008080213d981 */ /* 0x000f36000c1e9900 */
[----:B------:R-:W5:Y:S01]  /*0b40*/  @!P2 LDG.E.CONSTANT R21, desc[UR8][R2.64+0xc] ;  /* 0x00000c080215a981 */ /* 0x000f62000c1e9900 */
[----:B------:R-:W-:Y:S01]  /*0b50*/  IMAD.MOV.U32 R4, RZ, RZ, RZ ;  /* 0x000000ffff047224 */ /* 0x000fe200078e00ff */
[----:B--2---:R-:W-:-:S02]  /*0b60*/  @!P3 ISETP.NE.AND P6, PT, R15, R0, PT ;  /* 0x000000000f00b20c */ /* 0x004fc40003fc5270 */
[----:B------:R-:W-:Y:S02]  /*0b70*/  CS2R R14, SRZ ;  /* 0x00000000000e7805 */ /* 0x000fe4000001ff00 */
[----:B------:R-:W-:Y:S02]  /*0b80*/  @!P3 SEL R15, RZ, 0x1, P6 ;  /* 0x00000001ff0fb807 */ /* 0x000fe40003000000 */
[----:B---3--:R-:W-:Y:S01]  /*0b90*/  @!P4 ISETP.NE.AND P6, PT, R17, R0, PT ;  /* 0x000000001100c20c */ /* 0x008fe20003fc5270 */
[----:B------:R-:W-:-:S03]  /*0ba0*/  VIADD R17, R5, 0x4 ;  /* 0x0000000405117836 */ /* 0x000fc60000000000 */
[----:B------:R-:W-:Y:S02]  /*0bb0*/  @!P4 SEL R4, RZ, 0x1, P6 ;  /* 0x00000001ff04c807 */ /* 0x000fe40003000000 */
[----:B----4-:R-:W-:Y:S01]  /*0bc0*/  @!P5 ISETP.NE.AND P6, PT, R19, R0, PT ;  /* 0x000000001300d20c */ /* 0x010fe20003fc5270 */
[----:B------:R-:W-:Y:S01]  /*0bd0*/  VIADD R19, R5, 0x5 ;  /* 0x0000000505137836 */ /* 0x000fe20000000000 */
[-C--:B------:R-:W-:Y:S01]  /*0be0*/  ISETP.GE.AND P3, PT, R17, R6.reuse, PT ;  /* 0x000000061100720c */ /* 0x080fe20003f66270 */
[----:B------:R-:W-:Y:S01]  /*0bf0*/  IMAD.MOV.U32 R17, RZ, RZ, RZ ;  /* 0x000000ffff117224 */ /* 0x000fe200078e00ff */
[----:B------:R-:W-:Y:S02]  /*0c00*/  @!P5 SEL R17, RZ, 0x1, P6 ;  /* 0x00000001ff11d807 */ /* 0x000fe40003000000 */
[----:B------:R-:W-:Y:S01]  /*0c10*/  ISETP.GE.AND P4, PT, R19, R6, PT ;  /* 0x000000061300720c */ /* 0x000fe20003f86270 */
[----:B------:R-:W-:Y:S01]  /*0c20*/  VIADD R19, R5, 0x6 ;  /* 0x0000000605137836 */ /* 0x000fe20000000000 */
[----:B-----5:R-:W-:Y:S01]  /*0c30*/  @!P2 ISETP.NE.AND P6, PT, R21, R0, PT ;  /* 0x000000001500a20c */ /* 0x020fe20003fc5270 */
[----:B------:R-:W-:-:S03]  /*0c40*/  VIADD R5, R5, 0x7 ;  /* 0x0000000705057836 */ /* 0x000fc60000000000 */
[-C--:B------:R-:W-:Y:S02]  /*0c50*/  ISETP.GE.AND P5, PT, R19, R6.reuse, PT ;  /* 0x000000061300720c */ /* 0x080fe40003fa6270 */
[----:B------:R-:W-:Y:S02]  /*0c60*/  @!P2 SEL R14, RZ, 0x1, P6 ;  /* 0x00000001ff0ea807 */ /* 0x000fe40003000000 */
[----:B------:R-:W-:Y:S02]  /*0c70*/  ISETP.GE.AND P2, PT, R5, R6, PT ;  /* 0x000000060500720c */ /* 0x000fe40003f46270 */
[----:B------:R-:W2:Y:S04]  /*0c80*/  @!P3 LDG.E.CONSTANT R5, desc[UR8][R2.64+0x10] ;  /* 0x000010080205b981 */ /* 0x000ea8000c1e9900 */
[----:B------:R-:W3:Y:S04]  /*0c90*/  @!P4 LDG.E.CONSTANT R19, desc[UR8][R2.64+0x14] ;  /* 0x000014080213c981 */ /* 0x000ee8000c1e9900 */
[----:B------:R-:W4:Y:S04]  /*0ca0*/  @!P5 LDG.E.CONSTANT R21, desc[UR8][R2.64+0x18] ;  /* 0x000018080215d981 */ /* 0x000f28000c1e9900 */
[----:B------:R-:W5:Y:S01]  /*0cb0*/  @!P2 LDG.E.CONSTANT R23, desc[UR8][R2.64+0x1c] ;  /* 0x00001c080217a981 */ /* 0x000f62000c1e9900 */
[----:B------:R-:W-:-:S02]  /*0cc0*/  IMAD.IADD R15, R16, 0x1, R15 ;  /* 0x00000001100f7824 */ /* 0x000fc400078e020f */
[----:B------:R-:W-:Y:S02]  /*0cd0*/  IMAD.MOV.U32 R16, RZ, RZ, RZ ;  /* 0x000000ffff107224 */ /* 0x000fe400078e00ff */
[----:B------:R-:W-:Y:S01]  /*0ce0*/  VIADD R13, R13, 0x8 ;  /* 0x000000080d0d7836 */ /* 0x000fe20000000000 */
[----:B------:R-:W-:Y:S02]  /*0cf0*/  IADD3 R15, PT, PT, R17, R4, R15 ;  /* 0x00000004110f7210 */ /* 0x000fe40007ffe00f */
[----:B--2---:R-:W-:Y:S01]  /*0d00*/  @!P3 ISETP.NE.AND P6, PT, R5, R0, PT ;  /* 0x000000000500b20c */ /* 0x004fe20003fc5270 */
[----:B------:R-:W-:-:S03]  /*0d10*/  IMAD.MOV.U32 R5, RZ, RZ, RZ ;  /* 0x000000ffff057224 */ /* 0x000fc600078e00ff */
[----:B------:R-:W-:Y:S02]  /*0d20*/  @!P3 SEL R5, RZ, 0x1, P6 ;  /* 0x00000001ff05b807 */ /* 0x000fe40003000000 */
[----:B---3--:R-:W-:Y:S02]  /*0d30*/  @!P4 ISETP.NE.AND P6, PT, R19, R0, PT ;  /* 0x000000001300c20c */ /* 0x008fe40003fc5270 */
[----:B------:R-:W-:Y:S02]  /*0d40*/  IADD3 R14, PT, PT, R5, R14, R15 ;  /* 0x0000000e050e7210 */ /* 0x000fe40007ffe00f */
[----:B------:R-:W-:Y:S02]  /*0d50*/  CS2R R4, SRZ ;  /* 0x0000000000047805 */ /* 0x000fe4000001ff00 */
[----:B----4-:R-:W-:Y:S02]  /*0d60*/  @!P5 ISETP.NE.AND P3, PT, R21, R0, PT ;  /* 0x000000001500d20c */ /* 0x010fe40003f65270 */
[----:B------:R-:W-:-:S02]  /*0d70*/  @!P4 SEL R4, RZ, 0x1, P6 ;  /* 0x00000001ff04c807 */ /* 0x000fc40003000000 */
[----:B-----5:R-:W-:Y:S02]  /*0d80*/  @!P2 ISETP.NE.AND P4, PT, R23, R0, PT ;  /* 0x000000001700a20c */ /* 0x020fe40003f85270 */
[----:B------:R-:W-:Y:S02]  /*0d90*/  @!P5 SEL R5, RZ, 0x1, P3 ;  /* 0x00000001ff05d807 */ /* 0x000fe40001800000 */
[----:B------:R-:W-:Y:S02]  /*0da0*/  @!P2 SEL R16, RZ, 0x1, P4 ;  /* 0x00000001ff10a807 */ /* 0x000fe40002000000 */
[----:B------:R-:W-:-:S05]  /*0db0*/  IADD3 R5, PT, PT, R5, R4, R14 ;  /* 0x0000000405057210 */ /* 0x000fca0007ffe00e */
[----:B------:R-:W-:-:S07]  /*0dc0*/  IMAD.IADD R16, R5, 0x1, R16 ;  /* 0x0000000105107824 */ /* 0x000fce00078e0210 */
.L_x_12:
        /* <DEDUP_REMOVED lines=12> */
[----:B-1----:R-:W-:-:S04]  /*0e90*/  IMAD.WIDE R2, R15, 0x4, R2 ;  /* 0x000000040f027825 */ /* 0x002fc800078e0202 */
[----:B------:R-:W-:Y:S01]  /*0ea0*/  VIADD R15, R15, 0x3 ;  /* 0x000000030f0f7836 */ /* 0x000fe20000000000 */
[----:B------:R-:W2:Y:S04]  /*0eb0*/  @!P5 LDG.E.CONSTANT R5, desc[UR8][R2.64] ;  /* 0x000000080205d981 */ /* 0x000ea8000c1e9900 */
[----:B------:R-:W-:-:S03]  /*0ec0*/  ISETP.GE.AND P3, PT, R15, R6, PT ;  /* 0x000000060f00720c */ /* 0x000fc60003f66270 */
[----:B------:R-:W3:Y:S04]  /*0ed0*/  @!P2 LDG.E.CONSTANT R17, desc[UR8][R2.64+0x8] ;  /* 0x000008080211a981 */ /* 0x000ee8000c1e9900 */
[----:B------:R-:W4:Y:S06]  /*0ee0*/  @!P4 LDG.E.CONSTANT R15, desc[UR8][R2.64+0x4] ;  /* 0x00000408020fc981 */ /* 0x000f2c000c1e9900 */
[----:B------:R-:W5:Y:S01]  /*0ef0*/  @!P3 LDG.E.CONSTANT R19, desc[UR8][R2.64+0xc] ;  /* 0x00000c080213b981 */ /* 0x000f62000c1e9900 */
[----:B------:R-:W-:Y:S01]  /*0f00*/  VIADD R13, R13, 0x4 ;  /* 0x000000040d0d7836 */ /* 0x000fe20000000000 */
[----:B--2---:R-:W-:-:S02]  /*0f10*/  @!P5 ISETP.NE.AND P6, PT, R5, R0, PT ;  /* 0x000000000500d20c */ /* 0x004fc40003fc5270 */
[----:B------:R-:W-:Y:S02]  /*0f20*/  CS2R R4, SRZ ;  /* 0x0000000000047805 */ /* 0x000fe4000001ff00 */
[----:B------:R-:W-:Y:S02]  /*0f30*/  @!P5 SEL R5, RZ, 0x1, P6 ;  /* 0x00000001ff05d807 */ /* 0x000fe40003000000 */
[-C--:B---3--:R-:W-:Y:S02]  /*0f40*/  @!P2 ISETP.NE.AND P5, PT, R17, R0.reuse, PT ;  /* 0x000000001100a20c */ /* 0x088fe40003fa5270 */
[----:B----4-:R-:W-:Y:S01]  /*0f50*/  @!P4 ISETP.NE.AND P6, PT, R15, R0, PT ;  /* 0x000000000f00c20c */ /* 0x010fe20003fc5270 */
[----:B------:R-:W-:Y:S02]  /*0f60*/  IMAD.IADD R14, R16, 0x1, R5 ;  /* 0x00000001100e7824 */ /* 0x000fe400078e0205 */
[----:B------:R-:W-:Y:S01]  /*0f70*/  IMAD.MOV.U32 R5, RZ, RZ, RZ ;  /* 0x000000ffff057224 */ /* 0x000fe200078e00ff */
[----:B------:R-:W-:-:S02]  /*0f80*/  @!P4 SEL R4, RZ, 0x1, P6 ;  /* 0x00000001ff04c807 */ /* 0x000fc40003000000 */
[----:B------:R-:W-:Y:S02]  /*0f90*/  @!P2 SEL R5, RZ, 0x1, P5 ;  /* 0x00000001ff05a807 */ /* 0x000fe40002800000 */
[----:B-----5:R-:W-:Y:S01]  /*0fa0*/  @!P3 ISETP.NE.AND P4, PT, R19, R0, PT ;  /* 0x000000001300b20c */ /* 0x020fe20003f85270 */
[----:B------:R-:W-:Y:S01]  /*0fb0*/  IMAD.MOV.U32 R16, RZ, RZ, RZ ;  /* 0x000000ffff107224 */ /* 0x000fe200078e00ff */
[----:B------:R-:W-:Y:S02]  /*0fc0*/  IADD3 R5, PT, PT, R5, R4, R14 ;  /* 0x0000000405057210 */ /* 0x000fe40007ffe00e */
[----:B------:R-:W-:-:S05]  /*0fd0*/  @!P3 SEL R16, RZ, 0x1, P4 ;  /* 0x00000001ff10b807 */ /* 0x000fca0002000000 */
[----:B------:R-:W-:-:S07]  /*0fe0*/  IMAD.IADD R16, R5, 0x1, R16 ;  /* 0x0000000105107824 */ /* 0x000fce00078e0210 */
.L_x_13:
[----:B------:R-:W-:Y:S05]  /*0ff0*/  @!P1 BRA `(.L_x_11) ;  /* 0x0000000000409947 */ /* 0x000fea0003800000 */
[----:B------:R-:W-:Y:S01]  /*1000*/  VIADD R13, R13, UR6 ;  /* 0x000000060d0d7c36 */ /* 0x000fe20008000000 */
[----:B------:R-:W1:Y:S01]  /*1010*/  LDCU UR5, c[0x0][0x388] ;  /* 0x00007100ff0577ac */ /* 0x000e620008000800 */
[----:B------:R-:W-:-:S07]  /*1020*/  IMAD.MOV R12, RZ, RZ, -R12 ;  /* 0x000000ffff0c7224 */ /* 0x000fce00078e0a0c */
.L_x_14:
[----:B-1----:R-:W-:-:S05]  /*1030*/  IMAD.U32 R6, RZ, RZ, UR5 ;  /* 0x00000005ff067e24 */ /* 0x002fca000f8e00ff */
[----:B------:R-:W-:-:S13]  /*1040*/  ISETP.GE.AND P1, PT, R13, R6, PT ;  /* 0x000000060d00720c */ /* 0x000fda0003f26270 */
[----:B------:R-:W1:Y:S02]  /*1050*/  @!P1 LDC.64 R2, c[0x0][0x380] ;  /* 0x0000e000ff029b82 */ /* 0x000e640000000a00 */
[----:B-1----:R-:W-:-:S06]  /*1060*/  @!P1 IMAD.WIDE R2, R13, 0x4, R2 ;  /* 0x000000040d029825 */ /* 0x002fcc00078e0202 */
[----:B------:R-:W2:Y:S01]  /*1070*/  @!P1 LDG.E.CONSTANT R3, desc[UR8][R2.64] ;  /* 0x0000000802039981 */ /* 0x000ea2000c1e9900 */
[----:B------:R-:W-:Y:S02]  /*1080*/  VIADD R12, R12, 0x1 ;  /* 0x000000010c0c7836 */ /* 0x000fe40000000000 */
[----:B------:R-:W-:Y:S02]  /*1090*/  IMAD.MOV.U32 R5, RZ, RZ, RZ ;  /* 0x000000ffff057224 */ /* 0x000fe400078e00ff */
[----:B------:R-:W-:Y:S01]  /*10a0*/  VIADD R13, R13, 0x1 ;  /* 0x000000010d0d7836 */ /* 0x000fe20000000000 */
[----:B------:R-:W-:Y:S02]  /*10b0*/  ISETP.NE.AND P3, PT, R12, RZ, PT ;  /* 0x000000ff0c00720c */ /* 0x000fe40003f65270 */
[----:B--2---:R-:W-:-:S04]  /*10c0*/  @!P1 ISETP.NE.AND P2, PT, R3, R0, PT ;  /* 0x000000000300920c */ /* 0x004fc80003f45270 */
[----:B------:R-:W-:-:S05]  /*10d0*/  @!P1 SEL R5, RZ, 0x1, P2 ;  /* 0x00000001ff059807 */ /* 0x000fca0001000000 */
[----:B------:R-:W-:Y:S02]  /*10e0*/  IMAD.IADD R16, R5, 0x1, R16 ;  /* 0x0000000105107824 */ /* 0x000fe400078e0210 */
[----:B------:R-:W-:Y:S05]  /*10f0*/  @P3 BRA `(.L_x_14) ;  /* 0xfffffffc00cc3947 */ /* 0x000fea000383ffff */
.L_x_11:
[----:B------:R-:W1:Y:S02]  /*1100*/  LDS R3, [R7] ;  /* 0x0000000007037984 */ /* 0x000e640000000800 */
[----:B-1----:R-:W-:-:S05]  /*1110*/  IMAD.IADD R16, R3, 0x1, R16 ;  /* 0x0000000103107824 */ /* 0x002fca00078e0210 */
[----:B------:R1:W-:Y:S02]  /*1120*/  STS [R7], R16 ;  /* 0x0000001007007388 */ /* 0x0003e40000000800 */
.L_x_8:
[----:B------:R-:W-:Y:S05]  /*1130*/  BSYNC.RECONVERGENT B0 ;  /* 0x0000000000007941 */ /* 0x000fea0003800200 */
.L_x_7:
[----:B------:R-:W-:Y:S06]  /*1140*/  BAR.SYNC.DEFER_BLOCKING 0x0 ;  /* 0x0000000000007b1d */ /* 0x000fec0000010000 */
[----:B------:R-:W2:Y:S01]  /*1150*/  LDCU UR10, c[0x0][0x388] ;  /* 0x00007100ff0a77ac */ /* 0x000ea20008000800 */
[----:B------:R-:W-:Y:S04]  /*1160*/  BSSY.RECONVERGENT B1, `(.L_x_15) ;  /* 0x00000f5000017945 */ /* 0x000fe80003800200 */
[----:B------:R-:W-:Y:S05]  /*1170*/  @!P0 BRA `(.L_x_16) ;  /* 0x0000000c00cc8947 */ /* 0x000fea0003800000 */
[----:B------:R-:W-:Y:S01]  /*1180*/  ISETP.NE.AND P0, PT, R0, RZ, PT ;  /* 0x000000ff0000720c */ /* 0x000fe20003f05270 */
[----:B------:R-:W-:Y:S01]  /*1190*/  BSSY.RECONVERGENT B0, `(.L_x_17) ;  /* 0x00000ed000007945 */ /* 0x000fe20003800200 */
[----:B------:R-:W-:-:S11]  /*11a0*/  IMAD.MOV.U32 R19, RZ, RZ, RZ ;  /* 0x000000ffff137224 */ /* 0x000fd600078e00ff */
[----:B------:R-:W-:Y:S05]  /*11b0*/  @!P0 BRA `(.L_x_18) ;  /* 0x0000000c00a88947 */ /* 0x000fea0003800000 */
[----:B------:R-:W-:Y:S01]  /*11c0*/  VIMNMX.U32 R11, PT, PT, R11, R0, PT ;  /* 0x000000000b0b7248 */ /* 0x000fe20003fe0000 */
[----:B------:R-:W-:Y:S01]  /*11d0*/  BSSY.RECONVERGENT B2, `(.L_x_19) ;  /* 0x0000077000027945 */ /* 0x000fe20003800200 */
[----:B------:R-:W-:Y:S02]  /*11e0*/  IMAD.MOV.U32 R12, RZ, RZ, RZ ;  /* 0x000000ffff0c7224 */ /* 0x000fe400078e00ff */
[C---:B------:R-:W-:Y:S01]  /*11f0*/  ISETP.GE.U32.AND P1, PT, R11.reuse, 0x10, PT ;  /* 0x000000100b00780c */ /* 0x040fe20003f26070 */
[----:B------:R-:W-:Y:S01]  /*1200*/  IMAD.MOV.U32 R19, RZ, RZ, RZ ;  /* 0x000000ffff137224 */ /* 0x000fe200078e00ff */
[----:B------:R-:W-:-:S04]  /*1210*/  LOP3.LUT R22, R11, 0xf, RZ, 0xc0, !PT ;  /* 0x0000000f0b167812 */ /* 0x000fc800078ec0ff */
[----:B------:R-:W-:-:S07]  /*1220*/  ISETP.NE.AND P0, PT, R22, RZ, PT ;  /* 0x000000ff1600720c */ /* 0x000fce0003f05270 */
[----:B------:R-:W-:Y:S06]  /*1230*/  @!P1 BRA `(.L_x_20) ;  /* 0x0000000400c09947 */ /* 0x000fec0003800000 */
[----:B------:R-:W3:Y:S01]  /*1240*/  LDC.64 R2, c[0x0][0x380] ;  /* 0x0000e000ff027b82 */ /* 0x000ee20000000a00 */
[----:B------:R-:W-:Y:S01]  /*1250*/  LOP3.LUT R12, R11, 0x3f0, RZ, 0xc0, !PT ;  /* 0x000003f00b0c7812 */ /* 0x000fe200078ec0ff */
[----:B------:R-:W-:Y:S02]  /*1260*/  IMAD.MOV.U32 R13, RZ, RZ, RZ ;  /* 0x000000ffff0d7224 */ /* 0x000fe400078e00ff */
[----:B------:R-:W-:-:S07]  /*1270*/  IMAD.MOV.U32 R19, RZ, RZ, RZ ;  /* 0x000000ffff137224 */ /* 0x000fce00078e00ff */
.L_x_21:
[----:B------:R-:W-:Y:S02]  /*1280*/  VIADD R15, R13, UR6 ;  /* 0x000000060d0f7c36 */ /* 0x000fe40008000000 */
[----:B--2---:R-:W-:Y:S02]  /*1290*/  IMAD.U32 R6, RZ, RZ, UR10 ;  /* 0x0000000aff067e24 */ /* 0x004fe4000f8e00ff */
[----:B---3--:R-:W-:-:S03]  /*12a0*/  IMAD.WIDE R4, R15, 0x4, R2 ;  /* 0x000000040f047825 */ /* 0x008fc600078e0202 */
[----:B------:R-:W-:-:S13]  /*12b0*/  ISETP.GE.AND P1, PT, R15, R6, PT ;  /* 0x000000060f00720c */ /* 0x000fda0003f26270 */
[----:B------:R-:W2:Y:S01]  /*12c0*/  @!P1 LDG.E.CONSTANT R17, desc[UR8][R4.64] ;  /* 0x0000000804119981 */ /* 0x000ea2000c1e9900 */
[----:B------:R-:W-:-:S05]  /*12d0*/  VIADD R21, R15, 0x1 ;  /* 0x000000010f157836 */ /* 0x000fca0000000000 */
[----:B------:R-:W-:Y:S01]  /*12e0*/  ISETP.GE.AND P2, PT, R21, R6, PT ;  /* 0x000000061500720c */ /* 0x000fe20003f46270 */
[----:B------:R-:W-:-:S05]  /*12f0*/  VIADD R21, R15, 0x2 ;  /* 0x000000020f157836 */ /* 0x000fca0000000000 */
[----:B------:R-:W-:Y:S01]  /*1300*/  ISETP.GE.AND P4, PT, R21, R6, PT ;  /* 0x000000061500720c */ /* 0x000fe20003f86270 */
[C---:B------:R-:W-:Y:S02]  /*1310*/  VIADD R21, R15.reuse, 0x3 ;  /* 0x000000030f157836 */ /* 0x040fe40000000000 */
[----:B------:R-:W-:-:S03]  /*1320*/  VIADD R23, R15, 0x4 ;  /* 0x000000040f177836 */ /* 0x000fc60000000000 */
[-C--:B------:R-:W-:Y:S02]  /*1330*/  ISETP.GE.AND P5, PT, R21, R6.reuse, PT ;  /* 0x000000061500720c */ /* 0x080fe40003fa6270 */
[----:B------:R-:W3:Y:S01]  /*1340*/  @!P2 LDG.E.CONSTANT R21, desc[UR8][R4.64+0x4] ;  /* 0x000004080415a981 */ /* 0x000ee2000c1e9900 */
[----:B------:R-:W-:-:S04]  /*1350*/  ISETP.GE.AND P3, PT, R23, R6, PT ;  /* 0x000000061700720c */ /* 0x000fc80003f66270 */
[----:B------:R-:W4:Y:S01]  /*1360*/  @!P4 LDG.E.CONSTANT R23, desc[UR8][R4.64+0x8] ;  /* 0x000008080417c981 */ /* 0x000f22000c1e9900 */
[----:B-1----:R-:W-:-:S05]  /*1370*/  IMAD.MOV.U32 R16, RZ, RZ, RZ ;  /* 0x000000ffff107224 */ /* 0x002fca00078e00ff */
[----:B------:R-:W5:Y:S04]  /*1380*/  @!P5 LDG.E.CONSTANT R25, desc[UR8][R4.64+0xc] ;  /* 0x00000c080419d981 */ /* 0x000f68000c1e9900 */
[----:B------:R-:W5:Y:S01]  /*1390*/  @!P3 LDG.E.CONSTANT R27, desc[UR8][R4.64+0x10] ;  /* 0x00001008041bb981 */ /* 0x000f62000c1e9900 */
[----:B--2---:R-:W-:Y:S01]  /*13a0*/  @!P1 ISETP.NE.AND P6, PT, R17, R8, PT ;  /* 0x000000081100920c */ /* 0x004fe20003fc5270 */
[----:B------:R-:W-:-:S03]  /*13b0*/  VIADD R17, R15, 0x5 ;  /* 0x000000050f117836 */ /* 0x000fc60000000000 */
[----:B------:R-:W-:Y:S02]  /*13c0*/  @!P1 SEL R16, RZ, 0x1, P6 ;  /* 0x00000001ff109807 */ /* 0x000fe40003000000 */
[----:B------:R-:W-:-:S13]  /*13d0*/  ISETP.GE.AND P1, PT, R17, R6, PT ;  /* 0x000000061100720c */ /* 0x000fda0003f26270 */
[----:B------:R-:W2:Y:S01]  /*13e0*/  @!P1 LDG.E.CONSTANT R17, desc[UR8][R4.64+0x14] ;  /* 0x0000140804119981 */ /* 0x000ea2000c1e9900 */
[-C--:B---3--:R-:W-:Y:S01]  /*13f0*/  @!P2 ISETP.NE.AND P6, PT, R21, R8.reuse, PT ;  /* 0x000000081500a20c */ /* 0x088fe20003fc5270 */
[----:B------:R-:W-:Y:S02]  /*1400*/  VIADD R21, R15, 0x6 ;  /* 0x000000060f157836 */ /* 0x000fe40000000000 */
[----:B------:R-:W-:Y:S01]  /*1410*/  IMAD.MOV.U32 R20, RZ, RZ, RZ ;  /* 0x000000ffff147224 */ /* 0x000fe200078e00ff */
[----:B------:R-:W-:Y:S02]  /*1420*/  @!P2 SEL R20, RZ, 0x1, P6 ;  /* 0x00000001ff14a807 */ /* 0x000fe40003000000 */
[----:B----4-:R-:W-:Y:S01]  /*1430*/  @!P4 ISETP.NE.AND P6, PT, R23, R8, PT ;  /* 0x000000081700c20c */ /* 0x010fe20003fc5270 */
[----:B------:R-:W-:Y:S01]  /*1440*/  VIADD R23, R15, 0x7 ;  /* 0x000000070f177836 */ /* 0x000fe20000000000 */
[----:B------:R-:W-:Y:S01]  /*1450*/  ISETP.GE.AND P2, PT, R21, R6, PT ;  /* 0x000000061500720c */ /* 0x000fe20003f46270 */
[----:B------:R-:W-:Y:S01]  /*1460*/  IMAD.MOV.U32 R18, RZ, RZ, RZ ;  /* 0x000000ffff127224 */ /* 0x000fe200078e00ff */
[----:B------:R-:W-:-:S02]  /*1470*/  @!P4 SEL R18, RZ, 0x1, P6 ;  /* 0x00000001ff12c807 */ /* 0x000fc40003000000 */
[----:B------:R-:W-:Y:S01]  /*1480*/  ISETP.GE.AND P4, PT, R23, R6, PT ;  /* 0x000000061700720c */ /* 0x000fe20003f86270 */
[----:B------:R-:W-:Y:S01]  /*1490*/  VIADD R23, R15, 0x8 ;  /* 0x000000080f177836 */ /* 0x000fe20000000000 */
[----:B-----5:R-:W-:Y:S01]  /*14a0*/  @!P5 ISETP.NE.AND P6, PT, R25, R8, PT ;  /* 0x000000081900d20c */ /* 0x020fe20003fc5270 */
[----:B------:R-:W-:-:S03]  /*14b0*/  IMAD.MOV.U32 R21, RZ, RZ, RZ ;  /* 0x000000ffff157224 */ /* 0x000fc600078e00ff */
[----:B------:R-:W-:Y:S02]  /*14c0*/  @!P5 SEL R21, RZ, 0x1, P6 ;  /* 0x00000001ff15d807 */ /* 0x000fe40003000000 */
[----:B------:R-:W-:Y:S01]  /*14d0*/  @!P3 ISETP.NE.AND P6, PT, R27, R8, PT ;  /* 0x000000081b00b20c */ /* 0x000fe20003fc5270 */
[----:B------:R-:W-:Y:S01]  /*14e0*/  VIADD R27, R15, 0x9 ;  /* 0x000000090f1b7836 */ /* 0x000fe20000000000 */
[-C--:B------:R-:W-:Y:S01]  /*14f0*/  ISETP.GE.AND P5, PT, R23, R6.reuse, PT ;  /* 0x000000061700720c */ /* 0x080fe20003fa6270 */
[----:B------:R-:W3:Y:S01]  /*1500*/  @!P2 LDG.E.CONSTANT R25, desc[UR8][R4.64+0x18] ;  /* 0x000018080419a981 */ /* 0x000ee2000c1e9900 */
[----:B------:R-:W-:Y:S01]  /*1510*/  IMAD.MOV.U32 R14, RZ, RZ, RZ ;  /* 0x000000ffff0e7224 */ /* 0x000fe200078e00ff */
[----:B------:R-:W-:Y:S02]  /*1520*/  @!P3 SEL R14, RZ, 0x1, P6 ;  /* 0x00000001ff0eb807 */ /* 0x000fe40003000000 */
[----:B------:R-:W-:Y:S01]  /*1530*/  ISETP.GE.AND P3, PT, R27, R6, PT ;  /* 0x000000061b00720c */ /* 0x000fe20003f66270 */
[----:B------:R-:W-:Y:S01]  /*1540*/  VIADD R27, R15, 0xa ;  /* 0x0000000a0f1b7836 */ /* 0x000fe20000000000 */
[----:B------:R-:W4:Y:S01]  /*1550*/  @!P4 LDG.E.CONSTANT R23, desc[UR8][R4.64+0x1c] ;  /* 0x00001c080417c981 */ /* 0x000f22000c1e9900 */
[----:B------:R-:W-:-:S05]  /*1560*/  IADD3 R19, PT, PT, R20, R16, R19 ;  /* 0x0000001014137210 */ /* 0x000fca0007ffe013 */
[----:B------:R-:W5:Y:S05]  /*1570*/  @!P5 LDG.E.CONSTANT R20, desc[UR8][R4.64+0x20] ;  /* 0x000020080414d981 */ /* 0x000f6a000c1e9900 */
[----:B------:R-:W5:Y:S01]  /*1580*/  @!P3 LDG.E.CONSTANT R29, desc[UR8][R4.64+0x24] ;  /* 0x00002408041db981 */ /* 0x000f62000c1e9900 */
[----:B--2---:R-:W-:Y:S01]  /*1590*/  @!P1 ISETP.NE.AND P6, PT, R17, R8, PT ;  /* 0x000000081100920c */ /* 0x004fe20003fc5270 */
[----:B------:R-:W-:-:S03]  /*15a0*/  IMAD.MOV.U32 R17, RZ, RZ, RZ ;  /* 0x000000ffff117224 */ /* 0x000fc600078e00ff */
[----:B------:R-:W-:Y:S02]  /*15b0*/  @!P1 SEL R17, RZ, 0x1, P6 ;  /* 0x00000001ff119807 */ /* 0x000fe40003000000 */
[----:B------:R-:W-:-:S13]  /*15c0*/  ISETP.GE.AND P1, PT, R27, R6, PT ;  /* 0x000000061b00720c */ /* 0x000fda0003f26270 */
[----:B------:R-:W2:Y:S01]  /*15d0*/  @!P1 LDG.E.CONSTANT R27, desc[UR8][R4.64+0x28] ;  /* 0x00002808041b9981 */ /* 0x000ea2000c1e9900 */
[----:B------:R-:W-:Y:S01]  /*15e0*/  IMAD.MOV.U32 R16, RZ, RZ, RZ ;  /* 0x000000ffff107224 */ /* 0x000fe200078e00ff */
[----:B------:R-:W-:Y:S02]  /*15f0*/  IADD3 R18, PT, PT, R21, R18, R19 ;  /* 0x0000001215127210 */ /* 0x000fe40007ffe013 */
[----:B---3--:R-:W-:Y:S01]  /*1600*/  @!P2 ISETP.NE.AND P6, PT, R25, R8, PT ;  /* 0x000000081900a20c */ /* 0x008fe20003fc5270 */
[----:B------:R-:W-:-:S03]  /*1610*/  VIADD R21, R15, 0xb ;  /* 0x0000000b0f157836 */ /* 0x000fc60000000000 */
[----:B------:R-:W-:Y:S02]  /*1620*/  @!P2 SEL R16, RZ, 0x1, P6 ;  /* 0x00000001ff10a807 */ /* 0x000fe40003000000 */
[----:B----4-:R-:W-:Y:S01]  /*1630*/  @!P4 ISETP.NE.AND P6, PT, R23, R8, PT ;  /* 0x000000081700c20c */ /* 0x010fe20003fc5270 */
[----:B------:R-:W-:Y:S01]  /*1640*/  IMAD.MOV.U32 R19, RZ, RZ, RZ ;  /* 0x000000ffff137224 */ /* 0x000fe200078e00ff */
[----:B------:R-:W-:Y:S01]  /*1650*/  ISETP.GE.AND P2, PT, R21, R6, PT ;  /* 0x000000061500720c */ /* 0x000fe20003f46270 */
[----:B------:R-:W-:Y:S01]  /*1660*/  VIADD R25, R15, 0xd ;  /* 0x0000000d0f197836 */ /* 0x000fe20000000000 */
[----:B------:R-:W-:Y:S02]  /*1670*/  @!P4 SEL R19, RZ, 0x1, P6 ;  /* 0x00000001ff13c807 */ /* 0x000fe40003000000 */
[----:B-----5:R-:W-:Y:S02]  /*1680*/  @!P5 ISETP.NE.AND P6, PT, R20, R8, PT ;  /* 0x000000081400d20c */ /* 0x020fe40003fc5270 */
[----:B------:R-:W-:-:S02]  /*1690*/  CS2R R20, SRZ ;  /* 0x0000000000147805 */ /* 0x000fc4000001ff00 */
[----:B------:R-:W-:Y:S02]  /*16a0*/  @!P5 SEL R20, RZ, 0x1, P6 ;  /* 0x00000001ff14d807 */ /* 0x000fe40003000000 */
[----:B------:R-:W-:Y:S01]  /*16b0*/  ISETP.GE.AND P5, PT, R25, R6, PT ;  /* 0x000000061900720c */ /* 0x000fe20003fa6270 */
[----:B------:R-:W-:Y:S01]  /*16c0*/  VIADD R25, R15, 0xe ;  /* 0x0000000e0f197836 */ /* 0x000fe20000000000 */
[----:B------:R-:W-:Y:S01]  /*16d0*/  @!P3 ISETP.NE.AND P4, PT, R29, R8, PT ;  /* 0x000000081d00b20c */ /* 0x000fe20003f85270 */
[----:B------:R-:W-:-:S03]  /*16e0*/  VIADD R23, R15, 0xc ;  /* 0x0000000c0f177836 */ /* 0x000fc60000000000 */
[----:B------:R-:W-:Y:S01]  /*16f0*/  @!P3 SEL R21, RZ, 0x1, P4 ;  /* 0x00000001ff15b807 */ /* 0x000fe20002000000 */
[----:B------:R-:W-:Y:S01]  /*1700*/  VIADD R15, R15, 0xf ;  /* 0x0000000f0f0f7836 */ /* 0x000fe20000000000 */
[-C--:B------:R-:W-:Y:S02]  /*1710*/  ISETP.GE.AND P3, PT, R25, R6.reuse, PT ;  /* 0x000000061900720c */ /* 0x080fe40003f66270 */
[----:B------:R-:W-:Y:S01]  /*1720*/  ISETP.GE.AND P6, PT, R23, R6, PT ;  /* 0x000000061700720c */ /* 0x000fe20003fc6270 */
[----:B------:R-:W3:Y:S01]  /*1730*/  @!P2 LDG.E.CONSTANT R25, desc[UR8][R4.64+0x2c] ;  /* 0x00002c080419a981 */ /* 0x000ee2000c1e9900 */
[----:B------:R-:W-:Y:S01]  /*1740*/  IMAD.MOV.U32 R23, RZ, RZ, RZ ;  /* 0x000000ffff177224 */ /* 0x000fe200078e00ff */
[----:B------:R-:W-:-:S08]  /*1750*/  IADD3 R14, PT, PT, R17, R14, R18 ;  /* 0x0000000e110e7210 */ /* 0x000fd00007ffe012 */
[----:B------:R-:W4:Y:S01]  /*1760*/  @!P3 LDG.E.CONSTANT R17, desc[UR8][R4.64+0x38] ;  /* 0x000038080411b981 */ /* 0x000f22000c1e9900 */
[----:B--2---:R-:W-:-:S03]  /*1770*/  @!P1 ISETP.NE.AND P4, PT, R27, R8, PT ;  /* 0x000000081b00920c */ /* 0x004fc60003f85270 */
[----:B------:R-:W2:Y:S01]  /*1780*/  @!P5 LDG.E.CONSTANT R27, desc[UR8][R4.64+0x34] ;  /* 0x00003408041bd981 */ /* 0x000ea2000c1e9900 */
[----:B------:R-:W-:Y:S02]  /*1790*/  @!P1 SEL R23, RZ, 0x1, P4 ;  /* 0x00000001ff179807 */ /* 0x000fe40002000000 */
[----:B------:R-:W-:Y:S02]  /*17a0*/  ISETP.GE.AND P1, PT, R15, R6, PT ;  /* 0x000000060f00720c */ /* 0x000fe40003f26270 */
[----:B------:R-:W5:Y:S11]  /*17b0*/  @!P6 LDG.E.CONSTANT R15, desc[UR8][R4.64+0x30] ;  /* 0x00003008040fe981 */ /* 0x000f76000c1e9900 */
[----:B------:R1:W4:Y:S01]  /*17c0*/  @!P1 LDG.E.CONSTANT R29, desc[UR8][R4.64+0x3c] ;  /* 0x00003c08041d9981 */ /* 0x000322000c1e9900 */
[----:B------:R-:W-:Y:S01]  /*17d0*/  IADD3 R16, PT, PT, R19, R16, R14 ;  /* 0x0000001013107210 */ /* 0x000fe20007ffe00e */
[----:B------:R-:W-:-:S03]  /*17e0*/  IMAD.MOV.U32 R14, RZ, RZ, RZ ;  /* 0x000000ffff0e7224 */ /* 0x000fc600078e00ff */
[----:B------:R-:W-:Y:S01]  /*17f0*/  IADD3 R16, PT, PT, R21, R20, R16 ;  /* 0x0000001415107210 */ /* 0x000fe20007ffe010 */
[----:B------:R-:W-:Y:S01]  /*1800*/  VIADD R13, R13, 0x10 ;  /* 0x000000100d0d7836 */ /* 0x000fe20000000000 */
[----:B---3--:R-:W-:-:S04]  /*1810*/  @!P2 ISETP.NE.AND P4, PT, R25, R8, PT ;  /* 0x000000081900a20c */ /* 0x008fc80003f85270 */
[----:B------:R-:W-:-:S04]  /*1820*/  @!P2 SEL R14, RZ, 0x1, P4 ;  /* 0x00000001ff0ea807 */ /* 0x000fc80002000000 */
[----:B------:R-:W-:Y:S01]  /*1830*/  IADD3 R16, PT, PT, R14, R23, R16 ;  /* 0x000000170e107210 */ /* 0x000fe20007ffe010 */
[----:B------:R-:W-:Y:S02]  /*1840*/  IMAD.MOV.U32 R14, RZ, RZ, RZ ;  /* 0x000000ffff0e7224 */ /* 0x000fe400078e00ff */
[----:B------:R-:W-:Y:S02]  /*1850*/  IMAD.MOV.U32 R19, RZ, RZ, RZ ;  /* 0x000000ffff137224 */ /* 0x000fe400078e00ff */
[----:B-1----:R-:W-:Y:S01]  /*1860*/  IMAD.MOV.U32 R4, RZ, RZ, RZ ;  /* 0x000000ffff047224 */ /* 0x002fe200078e00ff */
[----:B--2---:R-:W-:-:S04]  /*1870*/  @!P5 ISETP.NE.AND P2, PT, R27, R8, PT ;  /* 0x000000081b00d20c */ /* 0x004fc80003f45270 */
[----:B------:R-:W-:Y:S02]  /*1880*/  @!P5 SEL R14, RZ, 0x1, P2 ;  /* 0x00000001ff0ed807 */ /* 0x000fe40001000000 */
[----:B------:R-:W-:Y:S02]  /*1890*/  ISETP.NE.AND P2, PT, R13, R12, PT ;  /* 0x0000000c0d00720c */ /* 0x000fe40003f45270 */
[----:B-----5:R-:W-:Y:S01]  /*18a0*/  @!P6 ISETP.NE.AND P4, PT, R15, R8, PT ;  /* 0x000000080f00e20c */ /* 0x020fe20003f85270 */
[----:B------:R-:W-:-:S03]  /*18b0*/  IMAD.MOV.U32 R15, RZ, RZ, RZ ;  /* 0x000000ffff0f7224 */ /* 0x000fc600078e00ff */
[----:B------:R-:W-:Y:S02]  /*18c0*/  @!P6 SEL R15, RZ, 0x1, P4 ;  /* 0x00000001ff0fe807 */ /* 0x000fe40002000000 */
[-C--:B----4-:R-:W-:Y:S02]  /*18d0*/  @!P3 ISETP.NE.AND P6, PT, R17, R8.reuse, PT ;  /* 0x000000081100b20c */ /* 0x090fe40003fc5270 */
[----:B------:R-:W-:Y:S02]  /*18e0*/  @!P1 ISETP.NE.AND P4, PT, R29, R8, PT ;  /* 0x000000081d00920c */ /* 0x000fe40003f85270 */
[----:B------:R-:W-:Y:S02]  /*18f0*/  IADD3 R14, PT, PT, R14, R15, R16 ;  /* 0x0000000f0e0e7210 */ /* 0x000fe40007ffe010 */
[----:B------:R-:W-:Y:S02]  /*1900*/  @!P3 SEL R19, RZ, 0x1, P6 ;  /* 0x00000001ff13b807 */ /* 0x000fe40003000000 */
[----:B------:R-:W-:-:S04]  /*1910*/  @!P1 SEL R4, RZ, 0x1, P4 ;  /* 0x00000001ff049807 */ /* 0x000fc80002000000 */
[----:B------:R-:W-:Y:S01]  /*1920*/  IADD3 R19, PT, PT, R4, R19, R14 ;  /* 0x0000001304137210 */ /* 0x000fe20007ffe00e */
[----:B------:R-:W-:Y:S06]  /*1930*/  @P2 BRA `(.L_x_21) ;  /* 0xfffffff800502947 */ /* 0x000fec000383ffff */
.L_x_20:
[----:B--2---:R-:W-:Y:S05]  /*1940*/  BSYNC.RECONVERGENT B2 ;  /* 0x0000000000027941 */ /* 0x004fea0003800200 */
.L_x_19:
[----:B------:R-:W-:Y:S05]  /*1950*/  @!P0 BRA `(.L_x_18) ;  /* 0x0000000400c08947 */ /* 0x000fea0003800000 */
[----:B------:R-:W-:Y:S01]  /*1960*/  ISETP.GE.U32.AND P1, PT, R22, 0x8, PT ;  /* 0x000000081600780c */ /* 0x000fe20003f26070 */
[----:B------:R-:W-:Y:S01]  /*1970*/  BSSY.RECONVERGENT B2, `(.L_x_22) ;  /* 0x000003a000027945 */ /* 0x000fe20003800200 */
[----:B-1----:R-:W-:-:S04]  /*1980*/  LOP3.LUT R16, R11, 0x7, RZ, 0xc0, !PT ;  /* 0x000000070b107812 */ /* 0x002fc800078ec0ff */
        /* <DEDUP_REMOVED lines=10> */
[----:B------:R-:W2:Y:S04]  /*1a30*/  @!P1 LDG.E.CONSTANT R5, desc[UR8][R2.64] ;  /* 0x0000000802059981 */ /* 0x000ea8000c1e9900 */
[----:B------:R-:W3:Y:S04]  /*1a40*/  @!P5 LDG.E.CONSTANT R13, desc[UR8][R2.64+0x4] ;  /* 0x00000408020dd981 */ /* 0x000ee8000c1e9900 */
[----:B------:R-:W4:Y:S01]  /*1a50*/  @!P4 LDG.E.CONSTANT R15, desc[UR8][R2.64+0x8] ;  /* 0x00000808020fc981 */ /* 0x000f22000c1e9900 */
[----:B------:R-:W-:-:S05]  /*1a60*/  VIADD R17, R21, 0x3 ;  /* 0x0000000315117836 */ /* 0x000fca0000000000 */
[----:B------:R-:W-:Y:S01]  /*1a70*/  ISETP.GE.AND P3, PT, R17, R6, PT ;  /* 0x000000061100720c */ /* 0x000fe20003f66270 */
[----:B------:R-:W-:-:S05]  /*1a80*/  VIADD R17, R21, 0x4 ;  /* 0x0000000415117836 */ /* 0x000fca0000000000 */
[----:B------:R-:W-:Y:S01]  /*1a90*/  ISETP.GE.AND P2, PT, R17, R6, PT ;  /* 0x000000061100720c */ /* 0x000fe20003f46270 */
[----:B------:R-:W-:Y:S02]  /*1aa0*/  VIADD R17, R21, 0x5 ;  /* 0x0000000515117836 */ /* 0x000fe40000000000 */
[----:B------:R-:W-:Y:S01]  /*1ab0*/  IMAD.MOV.U32 R14, RZ, RZ, RZ ;  /* 0x000000ffff0e7224 */ /* 0x000fe200078e00ff */
[-C--:B--2---:R-:W-:Y:S02]  /*1ac0*/  @!P1 ISETP.NE.AND P6, PT, R5, R8.reuse, PT ;  /* 0x000000080500920c */ /* 0x084fe40003fc5270 */
[----:B------:R-:W-:Y:S02]  /*1ad0*/  CS2R R4, SRZ ;  /* 0x0000000000047805 */ /* 0x000fe4000001ff00 */
[----:B------:R-:W-:Y:S02]  /*1ae0*/  @!P1 SEL R4, RZ, 0x1, P6 ;  /* 0x00000001ff049807 */ /* 0x000fe40003000000 */
[----:B---3--:R-:W-:-:S02]  /*1af0*/  @!P5 ISETP.NE.AND P6, PT, R13, R8, PT ;  /* 0x000000080d00d20c */ /* 0x008fc40003fc5270 */
[----:B------:R-:W-:Y:S01]  /*1b00*/  ISETP.GE.AND P1, PT, R17, R6, PT ;  /* 0x000000061100720c */ /* 0x000fe20003f26270 */
[C---:B------:R-:W-:Y:S01]  /*1b10*/  VIADD R17, R21.reuse, 0x6 ;  /* 0x0000000615117836 */ /* 0x040fe20000000000 */
[----:B------:R-:W-:Y:S01]  /*1b20*/  @!P5 SEL R5, RZ, 0x1, P6 ;  /* 0x00000001ff05d807 */ /* 0x000fe20003000000 */
[----:B------:R-:W-:Y:S01]  /*1b30*/  VIADD R21, R21, 0x7 ;  /* 0x0000000715157836 */ /* 0x000fe20000000000 */
[----:B----4-:R-:W-:Y:S01]  /*1b40*/  @!P4 ISETP.NE.AND P6, PT, R15, R8, PT ;  /* 0x000000080f00c20c */ /* 0x010fe20003fc5270 */
[----:B------:R-:W2:Y:S01]  /*1b50*/  @!P3 LDG.E.CONSTANT R13, desc[UR8][R2.64+0xc] ;  /* 0x00000c08020db981 */ /* 0x000ea2000c1e9900 */
[-C--:B------:R-:W-:Y:S02]  /*1b60*/  ISETP.GE.AND P5, PT, R17, R6.reuse, PT ;  /* 0x000000061100720c */ /* 0x080fe40003fa6270 */
[----:B------:R-:W-:Y:S01]  /*1b70*/  @!P4 SEL R14, RZ, 0x1, P6 ;  /* 0x00000001ff0ec807 */ /* 0x000fe20003000000 */
[----:B------:R-:W3:Y:S01]  /*1b80*/  @!P2 LDG.E.CONSTANT R15, desc[UR8][R2.64+0x10] ;  /* 0x00001008020fa981 */ /* 0x000ee2000c1e9900 */
[----:B------:R-:W-:-:S03]  /*1b90*/  ISETP.GE.AND P4, PT, R21, R6, PT ;  /* 0x000000061500720c */ /* 0x000fc60003f86270 */
[----:B------:R-:W4:Y:S06]  /*1ba0*/  @!P1 LDG.E.CONSTANT R17, desc[UR8][R2.64+0x14] ;  /* 0x0000140802119981 */ /* 0x000f2c000c1e9900 */
[----:B------:R-:W5:Y:S04]  /*1bb0*/  @!P5 LDG.E.CONSTANT R21, desc[UR8][R2.64+0x18] ;  /* 0x000018080215d981 */ /* 0x000f68000c1e9900 */
[----:B------:R1:W5:Y:S01]  /*1bc0*/  @!P4 LDG.E.CONSTANT R23, desc[UR8][R2.64+0x1c] ;  /* 0x00001c080217c981 */ /* 0x000362000c1e9900 */
[----:B------:R-:W-:-:S02]  /*1bd0*/  IMAD.IADD R19, R19, 0x1, R4 ;  /* 0x0000000113137824 */ /* 0x000fc400078e0204 */
[----:B------:R-:W-:Y:S02]  /*1be0*/  IMAD.MOV.U32 R4, RZ, RZ, RZ ;  /* 0x000000ffff047224 */ /* 0x000fe400078e00ff */
[----:B------:R-:W-:Y:S01]  /*1bf0*/  VIADD R12, R12, 0x8 ;  /* 0x000000080c0c7836 */ /* 0x000fe20000000000 */
[----:B------:R-:W-:Y:S01]  /*1c00*/  IADD3 R5, PT, PT, R14, R5, R19 ;  /* 0x000000050e057210 */ /* 0x000fe20007ffe013 */
[----:B------:R-:W-:Y:S01]  /*1c10*/  IMAD.MOV.U32 R19, RZ, RZ, RZ ;  /* 0x000000ffff137224 */ /* 0x000fe200078e00ff */
[----:B-1----:R-:W-:Y:S02]  /*1c20*/  CS2R R2, SRZ ;  /* 0x0000000000027805 */ /* 0x002fe4000001ff00 */
[----:B--2---:R-:W-:Y:S01]  /*1c30*/  @!P3 ISETP.NE.AND P6, PT, R13, R8, PT ;  /* 0x000000080d00b20c */ /* 0x004fe20003fc5270 */
[----:B------:R-:W-:-:S03]  /*1c40*/  IMAD.MOV.U32 R13, RZ, RZ, RZ ;  /* 0x000000ffff0d7224 */ /* 0x000fc600078e00ff */
[----:B------:R-:W-:Y:S02]  /*1c50*/  @!P3 SEL R13, RZ, 0x1, P6 ;  /* 0x00000001ff0db807 */ /* 0x000fe40003000000 */
[----:B---3--:R-:W-:-:S04]  /*1c60*/  @!P2 ISETP.NE.AND P3, PT, R15, R8, PT ;  /* 0x000000080f00a20c */ /* 0x008fc80003f65270 */
[----:B------:R-:W-:Y:S02]  /*1c70*/  @!P2 SEL R4, RZ, 0x1, P3 ;  /* 0x00000001ff04a807 */ /* 0x000fe40001800000 */
[-C--:B----4-:R-:W-:Y:S02]  /*1c80*/  @!P1 ISETP.NE.AND P2, PT, R17, R8.reuse, PT ;  /* 0x000000081100920c */ /* 0x090fe40003f45270 */
[-C--:B-----5:R-:W-:Y:S02]  /*1c90*/  @!P5 ISETP.NE.AND P3, PT, R21, R8.reuse, PT ;  /* 0x000000081500d20c */ /* 0x0a0fe40003f65270 */
[----:B------:R-:W-:Y:S02]  /*1ca0*/  IADD3 R4, PT, PT, R4, R13, R5 ;  /* 0x0000000d04047210 */ /* 0x000fe40007ffe005 */
[----:B------:R-:W-:Y:S02]  /*1cb0*/  @!P4 ISETP.NE.AND P6, PT, R23, R8, PT ;  /* 0x000000081700c20c */ /* 0x000fe40003fc5270 */
[----:B------:R-:W-:-:S02]  /*1cc0*/  @!P1 SEL R2, RZ, 0x1, P2 ;  /* 0x00000001ff029807 */ /* 0x000fc40001000000 */
[----:B------:R-:W-:Y:S02]  /*1cd0*/  @!P5 SEL R3, RZ, 0x1, P3 ;  /* 0x00000001ff03d807 */ /* 0x000fe40001800000 */
[----:B------:R-:W-:Y:S02]  /*1ce0*/  @!P4 SEL R19, RZ, 0x1, P6 ;  /* 0x00000001ff13c807 */ /* 0x000fe40003000000 */
[----:B------:R-:W-:-:S05]  /*1cf0*/  IADD3 R2, PT, PT, R3, R2, R4 ;  /* 0x0000000203027210 */ /* 0x000fca0007ffe004 */
[----:B------:R-:W-:-:S07]  /*1d00*/  IMAD.IADD R19, R2, 0x1, R19 ;  /* 0x0000000102137824 */ /* 0x000fce00078e0213 */
.L_x_23:
[----:B------:R-:W-:Y:S05]  /*1d10*/  BSYNC.RECONVERGENT B2 ;  /* 0x0000000000027941 */ /* 0x000fea0003800200 */
.L_x_22:
[----:B------:R-:W-:Y:S05]  /*1d20*/  @!P0 BRA `(.L_x_18) ;  /* 0x0000000000cc8947 */ /* 0x000fea0003800000 */
[----:B------:R-:W-:Y:S01]  /*1d30*/  ISETP.GE.U32.AND P1, PT, R16, 0x4, PT ;  /* 0x000000041000780c */ /* 0x000fe20003f26070 */
[----:B------:R-:W-:Y:S01]  /*1d40*/  BSSY.RECONVERGENT B2, `(.L_x_24) ;  /* 0x0000021000027945 */ /* 0x000fe20003800200 */
[----:B------:R-:W-:-:S04]  /*1d50*/  LOP3.LUT R11, R11, 0x3, RZ, 0xc0, !PT ;  /* 0x000000030b0b7812 */ /* 0x000fc800078ec0ff */
[----:B------:R-:W-:-:S07]  /*1d60*/  ISETP.NE.AND P0, PT, R11, RZ, PT ;  /* 0x000000ff0b00720c */ /* 0x000fce0003f05270 */
[----:B------:R-:W-:Y:S06]  /*1d70*/  @!P1 BRA `(.L_x_25) ;  /* 0x0000000000749947 */ /* 0x000fec0003800000 */
[----:B------:R-:W1:Y:S01]  /*1d80*/  LDC.64 R2, c[0x0][0x380] ;  /* 0x0000e000ff027b82 */ /* 0x000e620000000a00 */
[----:B------:R-:W-:-:S04]  /*1d90*/  VIADD R15, R12, UR6 ;  /* 0x000000060c0f7c36 */ /* 0x000fc80008000000 */
[C---:B------:R-:W-:Y:S01]  /*1da0*/  VIADD R5, R15.reuse, 0x1 ;  /* 0x000000010f057836 */ /* 0x040fe20000000000 */
[C---:B------:R-:W-:Y:S01]  /*1db0*/  ISETP.GE.AND P4, PT, R15.reuse, R6, PT ;  /* 0x000000060f00720c */ /* 0x040fe20003f86270 */
[----:B------:R-:W-:-:S03]  /*1dc0*/  VIADD R13, R15, 0x2 ;  /* 0x000000020f0d7836 */ /* 0x000fc60000000000 */
[-C--:B------:R-:W-:Y:S02]  /*1dd0*/  ISETP.GE.AND P1, PT, R5, R6.reuse, PT ;  /* 0x000000060500720c */ /* 0x080fe40003f26270 */
[----:B------:R-:W-:Y:S01]  /*1de0*/  ISETP.GE.AND P3, PT, R13, R6, PT ;  /* 0x000000060d00720c */ /* 0x000fe20003f66270 */
[----:B-1----:R-:W-:-:S04]  /*1df0*/  IMAD.WIDE R2, R15, 0x4, R2 ;  /* 0x000000040f027825 */ /* 0x002fc800078e0202 */
[----:B------:R-:W-:Y:S02]  /*1e00*/  VIADD R15, R15, 0x3 ;  /* 0x000000030f0f7836 */ /* 0x000fe40000000000 */
[----:B------:R-:W2:Y:S03]  /*1e10*/  @!P4 LDG.E.CONSTANT R5, desc[UR8][R2.64] ;  /* 0x000000080205c981 */ /* 0x000ea6000c1e9900 */
[----:B------:R-:W-:Y:S01]  /*1e20*/  ISETP.GE.AND P2, PT, R15, R6, PT ;  /* 0x000000060f00720c */ /* 0x000fe20003f46270 */
[----:B------:R-:W3:Y:S04]  /*1e30*/  @!P1 LDG.E.CONSTANT R13, desc[UR8][R2.64+0x4] ;  /* 0x00000408020d9981 */ /* 0x000ee8000c1e9900 */
[----:B------:R-:W4:Y:S08]  /*1e40*/  @!P3 LDG.E.CONSTANT R15, desc[UR8][R2.64+0x8] ;  /* 0x00000808020fb981 */ /* 0x000f30000c1e9900 */
[----:B------:R-:W5:Y:S01]  /*1e50*/  @!P2 LDG.E.CONSTANT R17, desc[UR8][R2.64+0xc] ;  /* 0x00000c080211a981 */ /* 0x000f62000c1e9900 */
[----:B------:R-:W-:-:S02]  /*1e60*/  IMAD.MOV.U32 R4, RZ, RZ, RZ ;  /* 0x000000ffff047224 */ /* 0x000fc400078e00ff */
[----:B------:R-:W-:Y:S01]  /*1e70*/  VIADD R12, R12, 0x4 ;  /* 0x000000040c0c7836 */ /* 0x000fe20000000000 */
[----:B--2---:R-:W-:-:S04]  /*1e80*/  @!P4 ISETP.NE.AND P5, PT, R5, R8, PT ;  /* 0x000000080500c20c */ /* 0x004fc80003fa5270 */
[----:B------:R-:W-:Y:S02]  /*1e90*/  @!P4 SEL R4, RZ, 0x1, P5 ;  /* 0x00000001ff04c807 */ /* 0x000fe40002800000 */
[-C--:B---3--:R-:W-:Y:S02]  /*1ea0*/  @!P1 ISETP.NE.AND P4, PT, R13, R8.reuse, PT ;  /* 0x000000080d00920c */ /* 0x088fe40003f85270 */
[----:B----4-:R-:W-:Y:S01]  /*1eb0*/  @!P3 ISETP.NE.AND P5, PT, R15, R8, PT ;  /* 0x000000080f00b20c */ /* 0x010fe20003fa5270 */
[----:B------:R-:W-:Y:S01]  /*1ec0*/  IMAD.IADD R6, R19, 0x1, R4 ;  /* 0x0000000113067824 */ /* 0x000fe200078e0204 */
[----:B------:R-:W-:Y:S01]  /*1ed0*/  CS2R R4, SRZ ;  /* 0x0000000000047805 */ /* 0x000fe2000001ff00 */
[----:B------:R-:W-:Y:S01]  /*1ee0*/  IMAD.MOV.U32 R19, RZ, RZ, RZ ;  /* 0x000000ffff137224 */ /* 0x000fe200078e00ff */
[----:B------:R-:W-:Y:S02]  /*1ef0*/  @!P1 SEL R4, RZ, 0x1, P4 ;  /* 0x00000001ff049807 */ /* 0x000fe40002000000 */
[----:B------:R-:W-:-:S02]  /*1f00*/  @!P3 SEL R5, RZ, 0x1, P5 ;  /* 0x00000001ff05b807 */ /* 0x000fc40002800000 */
[----:B-----5:R-:W-:Y:S02]  /*1f10*/  @!P2 ISETP.NE.AND P6, PT, R17, R8, PT ;  /* 0x000000081100a20c */ /* 0x020fe40003fc5270 */
[----:B------:R-:W-:Y:S02]  /*1f20*/  IADD3 R4, PT, PT, R5, R4, R6 ;  /* 0x0000000405047210 */ /* 0x000fe40007ffe006 */
[----:B------:R-:W-:-:S05]  /*1f30*/  @!P2 SEL R19, RZ, 0x1, P6 ;  /* 0x00000001ff13a807 */ /* 0x000fca0003000000 */
[----:B------:R-:W-:-:S07]  /*1f40*/  IMAD.IADD R19, R4, 0x1, R19 ;  /* 0x0000000104137824 */ /* 0x000fce00078e0213 */
.L_x_25:
[----:B------:R-:W-:Y:S05]  /*1f50*/  BSYNC.RECONVERGENT B2 ;  /* 0x0000000000027941 */ /* 0x000fea0003800200 */
.L_x_24:
[----:B------:R-:W-:Y:S05]  /*1f60*/  @!P0 BRA `(.L_x_18) ;  /* 0x00000000003c8947 */ /* 0x000fea0003800000 */
[----:B------:R-:W-:Y:S02]  /*1f70*/  VIADD R5, R12, UR6 ;  /* 0x000000060c057c36 */ /* 0x000fe40008000000 */
[----:B------:R-:W-:-:S07]  /*1f80*/  IMAD.MOV R11, RZ, RZ, -R11 ;  /* 0x000000ffff0b7224 */ /* 0x000fce00078e0a0b */
.L_x_26:
[----:B------:R-:W1:Y:S02]  /*1f90*/  LDCU UR5, c[0x0][0x388] ;  /* 0x00007100ff0577ac */ /* 0x000e640008000800 */
[----:B-1----:R-:W-:-:S13]  /*1fa0*/  ISETP.GE.AND P0, PT, R5, UR5, PT ;  /* 0x0000000505007c0c */ /* 0x002fda000bf06270 */
        /* <DEDUP_REMOVED lines=11> */
.L_x_18:
[----:B--2---:R-:W-:Y:S05]  /*2060*/  BSYNC.RECONVERGENT B0 ;  /* 0x0000000000007941 */ /* 0x004fea0003800200 */
.L_x_17:
[----:B------:R-:W2:Y:S01]  /*2070*/  LDC.64 R2, c[0x0][0x390] ;  /* 0x0000e400ff027b82 */ /* 0x000ea20000000a00 */
[----:B0-----:R-:W-:Y:S02]  /*2080*/  IMAD.IADD R19, R10, 0x1, R19 ;  /* 0x000000010a137824 */ /* 0x001fe400078e0213 */
[----:B--2---:R-:W-:-:S05]  /*2090*/  IMAD.WIDE R2, R9, 0x4, R2 ;  /* 0x0000000409027825 */ /* 0x004fca00078e0202 */
[----:B------:R3:W-:Y:S02]  /*20a0*/  STG.E desc[UR8][R2.64], R19 ;  /* 0x0000001302007986 */ /* 0x0007e4000c101908 */
.L_x_16:
[----:B--2---:R-:W-:Y:S05]  /*20b0*/  BSYNC.RECONVERGENT B1 ;  /* 0x0000000000017941 */ /* 0x004fea0003800200 */
.L_x_15:
[----:B------:R-:W-:Y:S06]  /*20c0*/  BAR.SYNC.DEFER_BLOCKING 0x0 ;  /* 0x0000000000007b1d */ /* 0x000fec0000010000 */
.L_x_4:
[----:B------:R-:W2:Y:S02]  /*20d0*/  LDC R5, c[0x0][0x38c] ;  /* 0x0000e300ff057b82 */ /* 0x000ea40000000800 */
[----:B--2---:R-:W-:-:S13]  /*20e0*/  ISETP.GE.AND P0, PT, R0, R5, PT ;  /* 0x000000050000720c */ /* 0x004fda0003f06270 */
[----:B-1----:R-:W-:Y:S05]  /*20f0*/  @P0 EXIT ;  /* 0x000000000000094d */ /* 0x002fea0003800000 */
[----:B------:R-:W1:Y:S01]  /*2100*/  LDS R7, [R7] ;  /* 0x0000000007077984 */ /* 0x000e620000000800 */
[----:B---3--:R-:W2:Y:S01]  /*2110*/  LDC.64 R2, c[0x0][0x398] ;  /* 0x0000e600ff027b82 */ /* 0x008ea20000000a00 */
[----:B------:R-:W-:-:S04]  /*2120*/  IMAD R5, R5, UR7, R0 ;  /* 0x0000000705057c24 */ /* 0x000fc8000f8e0200 */
[----:B--2---:R-:W-:-:S05]  /*2130*/  IMAD.WIDE.U32 R2, R5, 0x4, R2 ;  /* 0x0000000405027825 */ /* 0x004fca00078e0002 */
[----:B-1----:R-:W-:Y:S01]  /*2140*/  STG.E desc[UR8][R2.64], R7 ;  /* 0x0000000702007986 */ /* 0x002fe2000c101908 */
[----:B------:R-:W-:Y:S05]  /*2150*/  EXIT ;  /* 0x000000000000794d */ /* 0x000fea0003800000 */
.L_x_27:
        /* <DEDUP_REMOVED lines=10> */
.L_x_44:


//--------------------- .text._Z12k_block_histPKjiiPj --------------------------
	.section	.text._Z12k_block_histPKjiiPj,"ax",@progbits
	.align	128
        .global         _Z12k_block_histPKjiiPj
        .type           _Z12k_block_histPKjiiPj,@function
        .size           _Z12k_block_histPKjiiPj,(.L_x_45 - _Z12k_block_histPKjiiPj)
        .other          _Z12k_block_histPKjiiPj,@"STO_CUDA_ENTRY STV_DEFAULT"
_Z12k_block_histPKjiiPj:
.text._Z12k_block_histPKjiiPj:
[----:B------:R-:W0:Y:S01]  /*0000*/  LDC R1, c[0x0][0x37c] ;  /* 0x0000df00ff017b82 */ /* 0x000e220000000800 */
[----:B------:R-:W1:Y:S01]  /*0010*/  S2R R36, SR_TID.X ;  /* 0x0000000000247919 */ /* 0x000e620000002100 */
[----:B------:R-:W1:Y:S06]  /*0020*/  LDCU UR4, c[0x0][0x38c] ;  /* 0x00007180ff0477ac */ /* 0x000e6c0008000800 */
[----:B------:R-:W2:Y:S01]  /*0030*/  LDC R33, c[0x0][0x360] ;  /* 0x0000d800ff217b82 */ /* 0x000ea20000000800 */
[----:B------:R-:W-:Y:S01]  /*0040*/  BSSY.RECONVERGENT B0, `(.L_x_28) ;  /* 0x000000e000007945 */ /* 0x000fe20003800200 */
[----:B------:R-:W-:-:S06]  /*0050*/  IMAD.MOV.U32 R34, RZ, RZ, RZ ;  /* 0x000000ffff227224 */ /* 0x000fcc00078e00ff */
[----:B------:R-:W3:Y:S01]  /*0060*/  S2UR UR36, SR_CTAID.X ;  /* 0x00000000002479c3 */ /* 0x000ee20000002500 */
[----:B-1----:R-:W-:-:S13]  /*0070*/  ISETP.GE.AND P0, PT, R36, UR4, PT ;  /* 0x0000000424007c0c */ /* 0x002fda000bf06270 */
[----:B---3--:R-:W-:Y:S05]  /*0080*/  @P0 BRA `(.L_x_29) ;  /* 0x0000000000240947 */ /* 0x008fea0003800000 */
[----:B------:R-:W1:Y:S01]  /*0090*/  S2R R3, SR_CgaCtaId ;  /* 0x0000000000037919 */ /* 0x000e620000008800 */
[----:B------:R-:W-:Y:S01]  /*00a0*/  MOV R0, 0x400 ;  /* 0x0000040000007802 */ /* 0x000fe20000000f00 */
[----:B------:R-:W-:-:S03]  /*00b0*/  IMAD.MOV.U32 R2, RZ, RZ, R36 ;  /* 0x000000ffff027224 */ /* 0x000fc600078e0024 */
[----:B-1----:R-:W-:-:S07]  /*00c0*/  LEA R0, R3, R0, 0x18 ;  /* 0x0000000003007211 */ /* 0x002fce00078ec0ff */
.L_x_30:
[----:B------:R-:W-:Y:S01]  /*00d0*/  IMAD R3, R2, 0x4, R0 ;  /* 0x0000000402037824 */ /* 0x000fe200078e0200 */
[----:B--2---:R-:W-:-:S04]  /*00e0*/  IADD3 R2, PT, PT, R33, R2, RZ ;  /* 0x0000000221027210 */ /* 0x004fc80007ffe0ff */
[----:B------:R1:W-:Y:S01]  /*00f0*/  STS [R3], RZ ;  /* 0x000000ff03007388 */ /* 0x0003e20000000800 */
[----:B------:R-:W-:-:S13]  /*0100*/  ISETP.GE.AND P0, PT, R2, UR4, PT ;  /* 0x0000000402007c0c */ /* 0x000fda000bf06270 */
[----:B-1----:R-:W-:Y:S05]  /*0110*/  @!P0 BRA `(.L_x_30) ;  /* 0xfffffffc00ec8947 */ /* 0x002fea000383ffff */
.L_x_29:
[----:B------:R-:W-:Y:S05]  /*0120*/  BSYNC.RECONVERGENT B0 ;  /* 0x0000000000007941 */ /* 0x000fea0003800200 */
.L_x_28:
[----:B------:R-:W-:Y:S01]  /*0130*/  BAR.SYNC.DEFER_BLOCKING 0x0 ;  /* 0x0000000000007b1d */ /* 0x000fe20000010000 */
[----:B------:R-:W-:Y:S01]  /*0140*/  UISETP.GE.AND UP0, UPT, UR4, 0x11, UPT ;  /* 0x000000110400788c */ /* 0x000fe2000bf06270 */
[----:B------:R-:W-:Y:S01]  /*0150*/  IMAD.MOV.U32 R32, RZ, RZ, RZ ;  /* 0x000000ffff207224 */ /* 0x000fe200078e00ff */
[----:B------:R-:W-:Y:S02]  /*0160*/  CS2R R30, SRZ ;  /* 0x00000000001e7805 */ /* 0x000fe4000001ff00 */
[----:B------:R-:W-:Y:S02]  /*0170*/  CS2R R28, SRZ ;  /* 0x00000000001c7805 */ /* 0x000fe4000001ff00 */
[----:B------:R-:W-:Y:S02]  /*0180*/  CS2R R26, SRZ ;  /* 0x00000000001a7805 */ /* 0x000fe4000001ff00 */
[----:B------:R-:W-:Y:S02]  /*0190*/  CS2R R24, SRZ ;  /* 0x0000000000187805 */ /* 0x000fe4000001ff00 */
[----:B------:R-:W-:-:S02]  /*01a0*/  CS2R R22, SRZ ;  /* 0x0000000000167805 */ /* 0x000fc4000001ff00 */
[----:B------:R-:W-:Y:S02]  /*01b0*/  CS2R R18, SRZ ;  /* 0x0000000000127805 */ /* 0x000fe4000001ff00 */
[----:B------:R-:W-:Y:S01]  /*01c0*/  CS2R R16, SRZ ;  /* 0x0000000000107805 */ /* 0x000fe2000001ff00 */
[----:B------:R-:W-:Y:S01]  /*01d0*/  IMAD.MOV.U32 R2, RZ, RZ, 0x20 ;  /* 0x00000020ff027424 */ /* 0x000fe200078e00ff */
[----:B------:R-:W-:Y:S06]  /*01e0*/  BRA.U !UP0, `(.L_x_31) ;  /* 0x0000000108407547 */ /* 0x000fec000b800000 */
[----:B------:R-:W-:Y:S01]  /*01f0*/  MOV R14, 0x18 ;  /* 0x00000018000e7802 */ /* 0x000fe20000000f00 */
[----:B------:R-:W1:Y:S01]  /*0200*/  LDCU.64 UR4, c[0x4][0x8] ;  /* 0x01000100ff0477ac */ /* 0x000e620008000a00 */
[----:B------:R-:W-:Y:S02]  /*0210*/  IMAD.MOV.U32 R8, RZ, RZ, 0x2e ;  /* 0x0000002eff087424 */ /* 0x000fe400078e00ff */
[----:B------:R-:W-:Y:S01]  /*0220*/  IMAD.MOV.U32 R12, RZ, RZ, 0x1 ;  /* 0x00000001ff0c7424 */ /* 0x000fe200078e00ff */
[----:B------:R-:W3:Y:S01]  /*0230*/  LDCU.64 UR6, c[0x4][0x10] ;  /* 0x01000200ff0677ac */ /* 0x000ee20008000a00 */
[----:B------:R-:W4:Y:S01]  /*0240*/  LDC.64 R14, c[0x4][R14] ;  /* 0x010000000e0e7b82 */ /* 0x000f220000000a00 */
[----:B------:R-:W-:Y:S01]  /*0250*/  IMAD.MOV.U32 R13, RZ, RZ, RZ ;  /* 0x000000ffff0d7224 */ /* 0x000fe200078e00ff */
[----:B------:R-:W5:Y:S01]  /*0260*/  LDCU.64 UR8, c[0x4][URZ] ;  /* 0x01000000ff0877ac */ /* 0x000f620008000a00 */
[----:B-1----:R-:W-:Y:S01]  /*0270*/  IMAD.U32 R4, RZ, RZ, UR4 ;  /* 0x00000004ff047e24 */ /* 0x002fe2000f8e00ff */
[----:B------:R-:W-:Y:S01]  /*0280*/  MOV R5, UR5 ;  /* 0x0000000500057c02 */ /* 0x000fe20008000f00 */
[----:B---3--:R-:W-:-:S02]  /*0290*/  IMAD.U32 R6, RZ, RZ, UR6 ;  /* 0x00000006ff067e24 */ /* 0x008fc4000f8e00ff */
[----:B------:R-:W-:Y:S02]  /*02a0*/  IMAD.U32 R7, RZ, RZ, UR7 ;  /* 0x00000007ff077e24 */ /* 0x000fe4000f8e00ff */
[----:B-----5:R-:W-:Y:S01]  /*02b0*/  IMAD.U32 R10, RZ, RZ, UR8 ;  /* 0x00000008ff0a7e24 */ /* 0x020fe2000f8e00ff */
[----:B------:R-:W-:-:S07]  /*02c0*/  MOV R11, UR9 ;  /* 0x00000009000b7c02 */ /* 0x000fce0008000f00 */
[----:B------:R-:W-:-:S07]  /*02d0*/  LEPC R20, `(.L_x_31) ;  /* 0x000000001014794e */ /* 0x000fce0000000000 */
[----:B0-2-4-:R-:W-:Y:S05]  /*02e0*/  CALL.ABS.NOINC R14 ;  /* 0x000000000e007343 */ /* 0x015fea0003c00000 */
.L_x_31:
[----:B------:R-:W1:Y:S01]  /*02f0*/  LDC R0, c[0x0][0x388] ;  /* 0x0000e200ff007b82 */ /* 0x000e620000000800 */
[C---:B--2---:R-:W-:Y:S01]  /*0300*/  IMAD R5, R33.reuse, UR36, R36 ;  /* 0x0000002421057c24 */ /* 0x044fe2000f8e0224 */
[----:B------:R-:W-:Y:S01]  /*0310*/  BSSY.RECONVERGENT B0, `(.L_x_32) ;  /* 0x0000054000007945 */ /* 0x000fe20003800200 */
[----:B------:R-:W-:-:S05]  /*0320*/  IMAD R8, R33, UR36, R33 ;  /* 0x0000002421087c24 */ /* 0x000fca000f8e0221 */
[----:B------:R-:W2:Y:S01]  /*0330*/  LDC R3, c[0x0][0x38c] ;  /* 0x0000e300ff037b82 */ /* 0x000ea20000000800 */
[----:B------:R-:W-:-:S07]  /*0340*/  ISETP.GE.U32.AND P0, PT, R5, R8, PT ;  /* 0x000000080500720c */ /* 0x000fce0003f06070 */
[----:B------:R-:W3:Y:S01]  /*0350*/  LDC.64 R6, c[0x0][0x358] ;  /* 0x0000d600ff067b82 */ /* 0x000ee20000000a00 */
[----:B-1----:R-:W-:-:S13]  /*0360*/  ISETP.GE.OR P0, PT, R5, R0, P0 ;  /* 0x000000000500720c */ /* 0x002fda0000706670 */
[----:B--2---:R-:W-:Y:S05]  /*0370*/  @P0 BRA `(.L_x_33) ;  /* 0x0000000400340947 */ /* 0x004fea0003800000 */
[----:B------:R-:W-:-:S07]  /*0380*/  MOV R9, R5 ;  /* 0x0000000500097202 */ /* 0x000fce0000000f00 */
.L_x_34:
[----:B------:R-:W1:Y:S01]  /*0390*/  LDC.64 R4, c[0x0][0x380] ;  /* 0x0000e000ff047b82 */ /* 0x000e620000000a00 */
[----:B---3--:R-:W-:Y:S02]  /*03a0*/  R2UR UR4, R6 ;  /* 0x00000000060472ca */ /* 0x008fe400000e0000 */
[----:B------:R-:W-:Y:S01]  /*03b0*/  R2UR UR5, R7 ;  /* 0x00000000070572ca */ /* 0x000fe200000e0000 */
[----:B-1----:R-:W-:-:S12]  /*03c0*/  IMAD.WIDE R4, R9, 0x4, R4 ;  /* 0x0000000409047825 */ /* 0x002fd800078e0204 */
[----:B------:R-:W2:Y:S01]  /*03d0*/  LDG.E.CONSTANT R4, desc[UR4][R4.64] ;  /* 0x0000000404047981 */ /* 0x000ea2000c1e9900 */
[----:B------:R-:W-:Y:S01]  /*03e0*/  IADD3 R9, PT, PT, R33, R9, RZ ;  /* 0x0000000921097210 */ /* 0x000fe20007ffe0ff */
[----:B--2---:R-:W-:-:S05]  /*03f0*/  IMAD.SHL.U32 R10, R4, 0x4, RZ ;  /* 0x00000004040a7824 */ /* 0x004fca00078e00ff */
[C---:B------:R-:W-:Y:S02]  /*0400*/  ISETP.EQ.AND P2, PT, R10.reuse, RZ, PT ;  /* 0x000000ff0a00720c */ /* 0x040fe40003f42270 */
[C---:B------:R-:W-:Y:S02]  /*0410*/  ISETP.EQ.AND P1, PT, R10.reuse, 0x4, PT ;  /* 0x000000040a00780c */ /* 0x040fe40003f22270 */
[C---:B------:R-:W-:Y:S02]  /*0420*/  ISETP.EQ.AND P0, PT, R10.reuse, 0x8, PT ;  /* 0x000000080a00780c */ /* 0x040fe40003f02270 */
[C---:B------:R-:W-:Y:S02]  /*0430*/  ISETP.EQ.AND P3, PT, R10.reuse, 0xc, PT ;  /* 0x0000000c0a00780c */ /* 0x040fe40003f62270 */
[C---:B------:R-:W-:Y:S02]  /*0440*/  ISETP.EQ.AND P4, PT, R10.reuse, 0x34, PT ;  /* 0x000000340a00780c */ /* 0x040fe40003f82270 */
[----:B------:R-:W-:-:S02]  /*0450*/  ISETP.EQ.AND P5, PT, R10, 0x38, PT ;  /* 0x000000380a00780c */ /* 0x000fc40003fa2270 */
[C---:B------:R-:W-:Y:S01]  /*0460*/  ISETP.EQ.AND P6, PT, R10.reuse, 0x3c, PT ;  /* 0x0000003c0a00780c */ /* 0x040fe20003fc2270 */
[----:B------:R-:W-:Y:S01]  /*0470*/  @P2 IMAD.MOV.U32 R11, RZ, RZ, R34 ;  /* 0x000000ffff0b2224 */ /* 0x000fe200078e0022 */
[C---:B------:R-:W-:Y:S01]  /*0480*/  ISETP.EQ.AND P2, PT, R10.reuse, 0x10, PT ;  /* 0x000000100a00780c */ /* 0x040fe20003f42270 */
[----:B------:R-:W-:Y:S01]  /*0490*/  @P1 IMAD.MOV.U32 R11, RZ, RZ, R32 ;  /* 0x000000ffff0b1224 */ /* 0x000fe200078e0020 */
[C---:B------:R-:W-:Y:S02]  /*04a0*/  ISETP.EQ.AND P1, PT, R10.reuse, 0x14, PT ;  /* 0x000000140a00780c */ /* 0x040fe40003f22270 */
[----:B------:R-:W-:Y:S01]  /*04b0*/  @P0 MOV R11, R31 ;  /* 0x0000001f000b0202 */ /* 0x000fe20000000f00 */
[----:B------:R-:W-:Y:S01]  /*04c0*/  @P3 IMAD.MOV.U32 R11, RZ, RZ, R30 ;  /* 0x000000ffff0b3224 */ /* 0x000fe200078e001e */
[C---:B------:R-:W-:Y:S02]  /*04d0*/  ISETP.EQ.AND P0, PT, R10.reuse, 0x18, PT ;  /* 0x000000180a00780c */ /* 0x040fe40003f02270 */
[----:B------:R-:W-:-:S04]  /*04e0*/  ISETP.EQ.AND P3, PT, R10, 0x30, PT ;  /* 0x000000300a00780c */ /* 0x000fc80003f62270 */
[----:B------:R-:W-:Y:S01]  /*04f0*/  P2R R4, PR, RZ, 0x8 ;  /* 0x00000008ff047803 */ /* 0x000fe20000000000 */
[----:B------:R-:W-:Y:S01]  /*0500*/  @P2 IMAD.MOV.U32 R11, RZ, RZ, R29 ;  /* 0x000000ffff0b2224 */ /* 0x000fe200078e001d */
[C---:B------:R-:W-:Y:S01]  /*0510*/  ISETP.EQ.AND P2, PT, R10.reuse, 0x2c, PT ;  /* 0x0000002c0a00780c */ /* 0x040fe20003f42270 */
[----:B------:R-:W-:Y:S01]  /*0520*/  @P1 IMAD.MOV.U32 R11, RZ, RZ, R28 ;  /* 0x000000ffff0b1224 */ /* 0x000fe200078e001c */
[C---:B------:R-:W-:Y:S02]  /*0530*/  ISETP.EQ.AND P1, PT, R10.reuse, 0x28, PT ;  /* 0x000000280a00780c */ /* 0x040fe40003f22270 */
[----:B------:R-:W-:Y:S02]  /*0540*/  P2R R5, PR, RZ, 0x4 ;  /* 0x00000004ff057803 */ /* 0x000fe40000000000 */
[----:B------:R-:W-:Y:S02]  /*0550*/  @P0 MOV R11, R27 ;  /* 0x0000001b000b0202 */ /* 0x000fe40000000f00 */
[----:B------:R-:W-:-:S02]  /*0560*/  ISETP.EQ.AND P0, PT, R10, 0x1c, PT ;  /* 0x0000001c0a00780c */ /* 0x000fc40003f02270 */
[----:B------:R-:W-:-:S11]  /*0570*/  P2R R12, PR, RZ, 0x2 ;  /* 0x00000002ff0c7803 */ /* 0x000fd60000000000 */
[----:B------:R-:W-:Y:S01]  /*0580*/  @P0 IMAD.MOV.U32 R11, RZ, RZ, R26 ;  /* 0x000000ffff0b0224 */ /* 0x000fe200078e001a */
[----:B------:R-:W-:-:S13]  /*0590*/  ISETP.EQ.AND P0, PT, R10, 0x20, PT ;  /* 0x000000200a00780c */ /* 0x000fda0003f02270 */
[----:B------:R-:W-:Y:S01]  /*05a0*/  @P0 IMAD.MOV.U32 R11, RZ, RZ, R25 ;  /* 0x000000ffff0b0224 */ /* 0x000fe200078e0019 */
[----:B------:R-:W-:-:S04]  /*05b0*/  ISETP.EQ.AND P0, PT, R10, 0x24, PT ;  /* 0x000000240a00780c */ /* 0x000fc80003f02270 */
[----:B------:R-:W-:-:S09]  /*05c0*/  P2R R13, PR, RZ, 0x1 ;  /* 0x00000001ff0d7803 */ /* 0x000fd20000000000 */
[----:B------:R-:W-:Y:S01]  /*05d0*/  @P0 IMAD.MOV.U32 R11, RZ, RZ, R24 ;  /* 0x000000ffff0b0224 */ /* 0x000fe200078e0018 */
[----:B------:R-:W-:Y:S01]  /*05e0*/  @P1 MOV R11, R23 ;  /* 0x00000017000b1202 */ /* 0x000fe20000000f00 */
[----:B------:R-:W-:Y:S01]  /*05f0*/  @P2 IMAD.MOV.U32 R11, RZ, RZ, R22 ;  /* 0x000000ffff0b2224 */ /* 0x000fe200078e0016 */
[C---:B------:R-:W-:Y:S01]  /*0600*/  ISETP.EQ.AND P0, PT, R10.reuse, RZ, PT ;  /* 0x000000ff0a00720c */ /* 0x040fe20003f02270 */
[----:B------:R-:W-:Y:S01]  /*0610*/  @P3 IMAD.MOV.U32 R11, RZ, RZ, R19 ;  /* 0x000000ffff0b3224 */ /* 0x000fe200078e0013 */
[C---:B------:R-:W-:Y:S01]  /*0620*/  ISETP.EQ.AND P1, PT, R10.reuse, 0xc, PT ;  /* 0x0000000c0a00780c */ /* 0x040fe20003f22270 */
[----:B------:R-:W-:Y:S01]  /*0630*/  @P4 IMAD.MOV.U32 R11, RZ, RZ, R18 ;  /* 0x000000ffff0b4224 */ /* 0x000fe200078e0012 */
[----:B------:R-:W-:Y:S01]  /*0640*/  @P5 MOV R11, R17 ;  /* 0x00000011000b5202 */ /* 0x000fe20000000f00 */
[----:B------:R-:W-:Y:S01]  /*0650*/  @P6 IMAD.MOV.U32 R11, RZ, RZ, R16 ;  /* 0x000000ffff0b6224 */ /* 0x000fe200078e0010 */
[C---:B------:R-:W-:Y:S02]  /*0660*/  ISETP.EQ.AND P3, PT, R10.reuse, 0x4, PT ;  /* 0x000000040a00780c */ /* 0x040fe40003f62270 */
[----:B------:R-:W-:Y:S01]  /*0670*/  ISETP.EQ.AND P2, PT, R10, 0x8, PT ;  /* 0x000000080a00780c */ /* 0x000fe20003f42270 */
[----:B------:R-:W-:-:S04]  /*0680*/  VIADD R11, R11, 0x1 ;  /* 0x000000010b0b7836 */ /* 0x000fc80000000000 */
[--C-:B------:R-:W-:Y:S01]  /*0690*/  @P0 IMAD.MOV.U32 R34, RZ, RZ, R11.reuse ;  /* 0x000000ffff220224 */ /* 0x100fe200078e000b */
[C---:B------:R-:W-:Y:S01]  /*06a0*/  ISETP.EQ.AND P0, PT, R10.reuse, 0x10, PT ;  /* 0x000000100a00780c */ /* 0x040fe20003f02270 */
[--C-:B------:R-:W-:Y:S01]  /*06b0*/  @P1 IMAD.MOV.U32 R30, RZ, RZ, R11.reuse ;  /* 0x000000ffff1e1224 */ /* 0x100fe200078e000b */
[C---:B------:R-:W-:Y:S01]  /*06c0*/  ISETP.EQ.AND P1, PT, R10.reuse, 0x1c, PT ;  /* 0x0000001c0a00780c */ /* 0x040fe20003f22270 */
[--C-:B------:R-:W-:Y:S02]  /*06d0*/  @P4 IMAD.MOV.U32 R18, RZ, RZ, R11.reuse ;  /* 0x000000ffff124224 */ /* 0x100fe400078e000b */
[----:B------:R-:W-:Y:S01]  /*06e0*/  @P3 MOV R32, R11 ;  /* 0x0000000b00203202 */ /* 0x000fe20000000f00 */
[--C-:B------:R-:W-:Y:S01]  /*06f0*/  @P5 IMAD.MOV.U32 R17, RZ, RZ, R11.reuse ;  /* 0x000000ffff115224 */ /* 0x100fe200078e000b */
[C---:B------:R-:W-:Y:S01]  /*0700*/  ISETP.EQ.AND P3, PT, R10.reuse, 0x14, PT ;  /* 0x000000140a00780c */ /* 0x040fe20003f62270 */
[--C-:B------:R-:W-:Y:S01]  /*0710*/  @P2 IMAD.MOV.U32 R31, RZ, RZ, R11.reuse ;  /* 0x000000ffff1f2224 */ /* 0x100fe200078e000b */
[----:B------:R-:W-:Y:S01]  /*0720*/  ISETP.EQ.AND P2, PT, R10, 0x18, PT ;  /* 0x000000180a00780c */ /* 0x000fe20003f42270 */
[----:B------:R-:W-:-:S03]  /*0730*/  @P6 IMAD.MOV.U32 R16, RZ, RZ, R11 ;  /* 0x000000ffff106224 */ /* 0x000fc600078e000b */
[--C-:B------:R-:W-:Y:S01]  /*0740*/  @P0 IMAD.MOV.U32 R29, RZ, RZ, R11.reuse ;  /* 0x000000ffff1d0224 */ /* 0x100fe200078e000b */
[----:B------:R-:W-:Y:S01]  /*0750*/  ISETP.EQ.AND P0, PT, R10, 0x20, PT ;  /* 0x000000200a00780c */ /* 0x000fe20003f02270 */
[----:B------:R-:W-:Y:S01]  /*0760*/  @P1 IMAD.MOV.U32 R26, RZ, RZ, R11 ;  /* 0x000000ffff1a1224 */ /* 0x000fe200078e000b */
[----:B------:R-:W-:-:S04]  /*0770*/  ISETP.NE.AND P1, PT, R12, RZ, PT ;  /* 0x000000ff0c00720c */ /* 0x000fc80003f25270 */
[----:B------:R-:W-:Y:S02]  /*0780*/  @P3 MOV R28, R11 ;  /* 0x0000000b001c3202 */ /* 0x000fe40000000f00 */
[--C-:B------:R-:W-:Y:S01]  /*0790*/  @P2 IMAD.MOV.U32 R27, RZ, RZ, R11.reuse ;  /* 0x000000ffff1b2224 */ /* 0x100fe200078e000b */
[----:B------:R-:W-:Y:S02]  /*07a0*/  ISETP.NE.AND P3, PT, R4, RZ, PT ;  /* 0x000000ff0400720c */ /* 0x000fe40003f65270 */
[----:B------:R-:W-:Y:S02]  /*07b0*/  ISETP.NE.AND P2, PT, R5, RZ, PT ;  /* 0x000000ff0500720c */ /* 0x000fe40003f45270 */
[--C-:B------:R-:W-:Y:S01]  /*07c0*/  @P0 IMAD.MOV.U32 R25, RZ, RZ, R11.reuse ;  /* 0x000000ffff190224 */ /* 0x100fe200078e000b */
[----:B------:R-:W-:Y:S01]  /*07d0*/  ISETP.NE.AND P0, PT, R13, RZ, PT ;  /* 0x000000ff0d00720c */ /* 0x000fe20003f05270 */
[----:B------:R-:W-:Y:S01]  /*07e0*/  @P1 IMAD.MOV.U32 R23, RZ, RZ, R11 ;  /* 0x000000ffff171224 */ /* 0x000fe200078e000b */
[----:B------:R-:W-:-:S06]  /*07f0*/  ISETP.LT.AND P1, PT, R9, R0, PT ;  /* 0x000000000900720c */ /* 0x000fcc0003f21270 */
[----:B------:R-:W-:Y:S02]  /*0800*/  @P3 MOV R19, R11 ;  /* 0x0000000b00133202 */ /* 0x000fe40000000f00 */
[----:B------:R-:W-:-:S03]  /*0810*/  @P2 IMAD.MOV.U32 R22, RZ, RZ, R11 ;  /* 0x000000ffff162224 */ /* 0x000fc600078e000b */
[----:B------:R-:W-:Y:S01]  /*0820*/  @P0 IMAD.MOV.U32 R24, RZ, RZ, R11 ;  /* 0x000000ffff180224 */ /* 0x000fe200078e000b */
[----:B------:R-:W-:-:S13]  /*0830*/  ISETP.GE.U32.AND P0, PT, R9, R8, PT ;  /* 0x000000080900720c */ /* 0x000fda0003f06070 */
[----:B------:R-:W-:Y:S05]  /*0840*/  @!P0 BRA P1, `(.L_x_34) ;  /* 0xfffffff800d08947 */ /* 0x000fea000083ffff */
.L_x_33:
[----:B------:R-:W-:Y:S05]  /*0850*/  BSYNC.RECONVERGENT B0 ;  /* 0x0000000000007941 */ /* 0x000fea0003800200 */
.L_x_32:
[----:B------:R-:W-:-:S13]  /*0860*/  ISETP.GE.AND P0, PT, R3, 0x1, PT ;  /* 0x000000010300780c */ /* 0x000fda0003f06270 */
[----:B------:R-:W-:Y:S05]  /*0870*/  @!P0 BRA `(.L_x_35) ;  /* 0x0000001000488947 */ /* 0x000fea0003800000 */
[C---:B------:R-:W-:Y:S01]  /*0880*/  ISETP.GE.U32.AND P1, PT, R3.reuse, 0x10, PT ;  /* 0x000000100300780c */ /* 0x040fe20003f26070 */
[----:B------:R-:W-:Y:S01]  /*0890*/  HFMA2 R5, -RZ, RZ, 0, 0 ;  /* 0x00000000ff057431 */ /* 0x000fe200000001ff */
[----:B------:R-:W-:-:S04]  /*08a0*/  LOP3.LUT R10, R3, 0xf, RZ, 0xc0, !PT ;  /* 0x0000000f030a7812 */ /* 0x000fc800078ec0ff */
[----:B------:R-:W-:-:S07]  /*08b0*/  ISETP.NE.AND P0, PT, R10, RZ, PT ;  /* 0x000000ff0a00720c */ /* 0x000fce0003f05270 */
[----:B------:R-:W-:Y:S06]  /*08c0*/  @!P1 BRA `(.L_x_36) ;  /* 0x0000000400949947 */ /* 0x000fec0003800000 */
[----:B------:R-:W1:Y:S01]  /*08d0*/  S2UR UR5, SR_CgaCtaId ;  /* 0x00000000000579c3 */ /* 0x000e620000008800 */
[----:B------:R-:W-:Y:S01]  /*08e0*/  UMOV UR4, 0x400 ;  /* 0x0000040000047882 */ /* 0x000fe20000000000 */
[----:B------:R-:W-:Y:S01]  /*08f0*/  LOP3.LUT R5, R3, 0x7ffffff0, RZ, 0xc0, !PT ;  /* 0x7ffffff003057812 */ /* 0x000fe200078ec0ff */
[----:B------:R-:W-:Y:S04]  /*0900*/  BSSY.RECONVERGENT B0, `(.L_x_36) ;  /* 0x0000061000007945 */ /* 0x000fe80003800200 */
[----:B------:R-:W-:Y:S01]  /*0910*/  IMAD.MOV R4, RZ, RZ, -R5 ;  /* 0x000000ffff047224 */ /* 0x000fe200078e0a05 */
[----:B-1----:R-:W-:-:S04]  /*0920*/  ULEA UR4, UR5, UR4, 0x18 ;  /* 0x0000000405047291 */ /* 0x002fc8000f8ec0ff */
[----:B------:R-:W-:-:S06]  /*0930*/  UIADD3 UR4, UPT, UPT, UR4, 0x20, URZ ;  /* 0x0000002004047890 */ /* 0x000fcc000fffe0ff */
[----:B------:R-:W-:-:S07]  /*0940*/  IMAD.U32 R0, RZ, RZ, UR4 ;  /* 0x00000004ff007e24 */ /* 0x000fce000f8e00ff */
.L_x_37:
[----:B------:R-:W-:Y:S01]  /*0950*/  ISETP.EQ.AND P1, PT, R2, 0x20, PT ;  /* 0x000000200200780c */ /* 0x000fe20003f22270 */
[----:B------:R-:W-:Y:S01]  /*0960*/  VIADD R4, R4, 0x10 ;  /* 0x0000001004047836 */ /* 0x000fe20000000000 */
[C---:B------:R-:W-:Y:S02]  /*0970*/  ISETP.EQ.AND P2, PT, R2.reuse, 0x30, PT ;  /* 0x000000300200780c */ /* 0x040fe40003f42270 */
[C---:B------:R-:W-:Y:S02]  /*0980*/  ISETP.EQ.AND P5, PT, R2.reuse, 0x40, PT ;  /* 0x000000400200780c */ /* 0x040fe40003fa2270 */
[C---:B------:R-:W-:Y:S02]  /*0990*/  ISETP.EQ.AND P6, PT, R2.reuse, 0x50, PT ;  /* 0x000000500200780c */ /* 0x040fe40003fc2270 */
[C---:B------:R-:W-:Y:S02]  /*09a0*/  ISETP.EQ.AND P3, PT, R2.reuse, 0x10, PT ;  /* 0x000000100200780c */ /* 0x040fe40003f62270 */
[----:B------:R-:W-:-:S03]  /*09b0*/  ISETP.EQ.AND P4, PT, R2, RZ, PT ;  /* 0x000000ff0200720c */ /* 0x000fc60003f82270 */
[----:B------:R-:W-:Y:S01]  /*09c0*/  @P1 IMAD.MOV.U32 R9, RZ, RZ, R34 ;  /* 0x000000ffff091224 */ /* 0x000fe200078e0022 */
[----:B------:R-:W-:Y:S01]  /*09d0*/  @P1 MOV R13, R31 ;  /* 0x0000001f000d1202 */ /* 0x000fe20000000f00 */
[----:B------:R-:W-:Y:S01]  /*09e0*/  @P1 IMAD.MOV.U32 R11, RZ, RZ, R32 ;  /* 0x000000ffff0b1224 */ /* 0x000fe200078e0020 */
[----:B------:R-:W-:Y:S01]  /*09f0*/  @P2 MOV R9, R29 ;  /* 0x0000001d00092202 */ /* 0x000fe20000000f00 */
[----:B------:R-:W-:Y:S01]  /*0a00*/  @P1 IMAD.MOV.U32 R15, RZ, RZ, R30 ;  /* 0x000000ffff0f1224 */ /* 0x000fe200078e001e */
[----:B------:R-:W-:Y:S01]  /*0a10*/  @P2 MOV R11, R28 ;  /* 0x0000001c000b2202 */ /* 0x000fe20000000f00 */
[----:B------:R-:W-:Y:S02]  /*0a20*/  @P2 IMAD.MOV.U32 R13, RZ, RZ, R27 ;  /* 0x000000ffff0d2224 */ /* 0x000fe400078e001b */
[----:B------:R-:W-:Y:S01]  /*0a30*/  @P2 IMAD.MOV.U32 R15, RZ, RZ, R26 ;  /* 0x000000ffff0f2224 */ /* 0x000fe200078e001a */
[----:B------:R-:W-:Y:S01]  /*0a40*/  @P3 MOV R35, R30 ;  /* 0x0000001e00233202 */ /* 0x000fe20000000f00 */
[----:B------:R-:W-:-:S02]  /*0a50*/  @P5 IMAD.MOV.U32 R9, RZ, RZ, R25 ;  /* 0x000000ffff095224 */ /* 0x000fc400078e0019 */
[----:B------:R-:W-:Y:S02]  /*0a60*/  @P5 IMAD.MOV.U32 R11, RZ, RZ, R24 ;  /* 0x000000ffff0b5224 */ /* 0x000fe400078e0018 */
[----:B------:R-:W-:Y:S02]  /*0a70*/  @P5 IMAD.MOV.U32 R13, RZ, RZ, R23 ;  /* 0x000000ffff0d5224 */ /* 0x000fe400078e0017 */
[----:B------:R-:W-:Y:S01]  /*0a80*/  @P5 IMAD.MOV.U32 R15, RZ, RZ, R22 ;  /* 0x000000ffff0f5224 */ /* 0x000fe200078e0016 */
[----:B------:R-:W-:Y:S01]  /*0a90*/  @P6 MOV R15, R16 ;  /* 0x00000010000f6202 */ /* 0x000fe20000000f00 */
[----:B------:R-:W-:Y:S02]  /*0aa0*/  @P6 IMAD.MOV.U32 R9, RZ, RZ, R19 ;  /* 0x000000ffff096224 */ /* 0x000fe400078e0013 */
[----:B------:R-:W-:Y:S02]  /*0ab0*/  @P6 IMAD.MOV.U32 R11, RZ, RZ, R18 ;  /* 0x000000ffff0b6224 */ /* 0x000fe400078e0012 */
[----:B------:R-:W-:Y:S01]  /*0ac0*/  @P6 IMAD.MOV.U32 R13, RZ, RZ, R17 ;  /* 0x000000ffff0d6224 */ /* 0x000fe200078e0011 */
[C---:B------:R-:W-:Y:S01]  /*0ad0*/  ISETP.EQ.AND P6, PT, R2.reuse, -0x10, PT ;  /* 0xfffffff00200780c */ /* 0x040fe20003fc2270 */
[----:B------:R-:W-:Y:S01]  /*0ae0*/  @P3 IMAD.MOV.U32 R21, RZ, RZ, R34 ;  /* 0x000000ffff153224 */ /* 0x000fe200078e0022 */
[----:B------:R1:W-:Y:S01]  /*0af0*/  ATOMS.ADD RZ, [R0+-0x20], R9 ;  /* 0xffffe00900ff738c */ /* 0x0003e20000000000 */
[----:B------:R-:W-:Y:S01]  /*0b00*/  @P3 IMAD.MOV.U32 R33, RZ, RZ, R32 ;  /* 0x000000ffff213224 */ /* 0x000fe200078e0020 */
[----:B------:R-:W-:Y:S01]  /*0b10*/  @P1 MOV R33, R28 ;  /* 0x0000001c00211202 */ /* 0x000fe20000000f00 */
[----:B------:R-:W-:Y:S01]  /*0b20*/  @P1 IMAD.MOV.U32 R21, RZ, RZ, R29 ;  /* 0x000000ffff151224 */ /* 0x000fe200078e001d */
[----:B------:R-:W-:Y:S01]  /*0b30*/  @P2 MOV R21, R25 ;  /* 0x0000001900152202 */ /* 0x000fe20000000f00 */
[----:B------:R-:W-:Y:S01]  /*0b40*/  @P2 IMAD.MOV.U32 R33, RZ, RZ, R24 ;  /* 0x000000ffff212224 */ /* 0x000fe200078e0018 */
[----:B------:R2:W-:Y:S01]  /*0b50*/  ATOMS.ADD RZ, [R0+-0x1c], R11 ;  /* 0xffffe40b00ff738c */ /* 0x0005e20000000000 */
[----:B------:R-:W-:Y:S01]  /*0b60*/  @P5 IMAD.MOV.U32 R21, RZ, RZ, R19 ;  /* 0x000000ffff155224 */ /* 0x000fe200078e0013 */
[----:B------:R-:W-:Y:S01]  /*0b70*/  IADD3 R2, PT, PT, R2, 0x40, RZ ;  /* 0x0000004002027810 */ /* 0x000fe20007ffe0ff */
[----:B------:R-:W-:Y:S01]  /*0b80*/  @P5 IMAD.MOV.U32 R33, RZ, RZ, R18 ;  /* 0x000000ffff215224 */ /* 0x000fe200078e0012 */
[----:B------:R-:W-:Y:S01]  /*0b90*/  ATOMS.ADD RZ, [R0+-0x18], R13 ;  /* 0xffffe80d00ff738c */ /* 0x000fe20000000000 */
[--C-:B-1----:R-:W-:Y:S01]  /*0ba0*/  @P3 IMAD.MOV.U32 R9, RZ, RZ, R31.reuse ;  /* 0x000000ffff093224 */ /* 0x102fe200078e001f */
[-C--:B------:R-:W-:Y:S01]  /*0bb0*/  @P1 MOV R9, R27.reuse ;  /* 0x0000001b00091202 */ /* 0x080fe20000000f00 */
[----:B------:R-:W-:Y:S01]  /*0bc0*/  @P6 IMAD.MOV.U32 R12, RZ, RZ, R30 ;  /* 0x000000ffff0c6224 */ /* 0x000fe200078e001e */
[----:B------:R1:W-:Y:S01]  /*0bd0*/  ATOMS.ADD RZ, [R0+-0x14], R15 ;  /* 0xffffec0f00ff738c */ /* 0x0003e20000000000 */
[----:B------:R-:W-:Y:S01]  /*0be0*/  @P4 IMAD.MOV.U32 R37, RZ, RZ, R34 ;  /* 0x000000ffff254224 */ /* 0x000fe200078e0022 */
[----:B------:R-:W-:Y:S01]  /*0bf0*/  @P4 MOV R12, R26 ;  /* 0x0000001a000c4202 */ /* 0x000fe20000000f00 */
[----:B------:R-:W-:Y:S01]  /*0c00*/  @P4 IMAD.MOV.U32 R8, RZ, RZ, R32 ;  /* 0x000000ffff084224 */ /* 0x000fe200078e0020 */
[----:B------:R4:W-:Y:S01]  /*0c10*/  ATOMS.ADD RZ, [R0+-0x10], R21 ;  /* 0xfffff01500ff738c */ /* 0x0009e20000000000 */
[----:B--2---:R-:W-:Y:S01]  /*0c20*/  @P4 IMAD.MOV.U32 R11, RZ, RZ, R31 ;  /* 0x000000ffff0b4224 */ /* 0x004fe200078e001f */
[----:B------:R-:W-:Y:S01]  /*0c30*/  @P3 MOV R11, R27 ;  /* 0x0000001b000b3202 */ /* 0x000fe20000000f00 */
[----:B------:R-:W-:Y:S01]  /*0c40*/  @P1 IMAD.MOV.U32 R35, RZ, RZ, R26 ;  /* 0x000000ffff231224 */ /* 0x000fe200078e001a */
[----:B------:R2:W-:Y:S01]  /*0c50*/  ATOMS.ADD RZ, [R0+-0xc], R33 ;  /* 0xfffff42100ff738c */ /* 0x0005e20000000000 */
[----:B------:R-:W-:Y:S01]  /*0c60*/  @P2 IMAD.MOV.U32 R9, RZ, RZ, R23 ;  /* 0x000000ffff092224 */ /* 0x000fe200078e0017 */
[----:B-1----:R-:W-:Y:S01]  /*0c70*/  @P6 MOV R15, R34 ;  /* 0x00000022000f6202 */ /* 0x002fe20000000f00 */
[----:B------:R-:W-:Y:S01]  /*0c80*/  @P4 IMAD.MOV.U32 R13, RZ, RZ, R30 ;  /* 0x000000ffff0d4224 */ /* 0x000fe200078e001e */
[----:B------:R-:W-:Y:S01]  /*0c90*/  @P3 MOV R13, R26 ;  /* 0x0000001a000d3202 */ /* 0x000fe20000000f00 */
[----:B------:R-:W-:-:S02]  /*0ca0*/  @P4 IMAD.MOV.U32 R15, RZ, RZ, R29 ;  /* 0x000000ffff0f4224 */ /* 0x000fc400078e001d */
[----:B----4-:R-:W-:Y:S02]  /*0cb0*/  @P6 IMAD.MOV.U32 R21, RZ, RZ, R32 ;  /* 0x000000ffff156224 */ /* 0x010fe400078e0020 */
[--C-:B------:R-:W-:Y:S02]  /*0cc0*/  @P4 IMAD.MOV.U32 R21, RZ, RZ, R28.reuse ;  /* 0x000000ffff154224 */ /* 0x100fe400078e001c */
[----:B--2---:R-:W-:Y:S02]  /*0cd0*/  @P6 IMAD.MOV.U32 R33, RZ, RZ, R31 ;  /* 0x000000ffff216224 */ /* 0x004fe400078e001f */
[----:B------:R-:W-:Y:S01]  /*0ce0*/  @P4 IMAD.MOV.U32 R33, RZ, RZ, R27 ;  /* 0x000000ffff214224 */ /* 0x000fe200078e001b */
[----:B------:R-:W-:Y:S01]  /*0cf0*/  @P3 MOV R33, R23 ;  /* 0x0000001700213202 */ /* 0x000fe20000000f00 */
[----:B------:R-:W-:Y:S02]  /*0d00*/  @P3 IMAD.MOV.U32 R37, RZ, RZ, R29 ;  /* 0x000000ffff253224 */ /* 0x000fe400078e001d */
[----:B------:R-:W-:Y:S01]  /*0d10*/  @P3 IMAD.MOV.U32 R8, RZ, RZ, R28 ;  /* 0x000000ffff083224 */ /* 0x000fe200078e001c */
[----:B------:R-:W-:Y:S01]  /*0d20*/  @P1 MOV R8, R24 ;  /* 0x0000001800081202 */ /* 0x000fe20000000f00 */
[----:B------:R-:W-:-:S02]  /*0d30*/  @P2 IMAD.MOV.U32 R35, RZ, RZ, R22 ;  /* 0x000000ffff232224 */ /* 0x000fc400078e0016 */
[----:B------:R-:W-:Y:S02]  /*0d40*/  @P5 IMAD.MOV.U32 R9, RZ, RZ, R17 ;  /* 0x000000ffff095224 */ /* 0x000fe400078e0011 */
[--C-:B------:R-:W-:Y:S02]  /*0d50*/  @P3 IMAD.MOV.U32 R15, RZ, RZ, R25.reuse ;  /* 0x000000ffff0f3224 */ /* 0x100fe400078e0019 */
[----:B------:R-:W-:Y:S01]  /*0d60*/  @P3 IMAD.MOV.U32 R21, RZ, RZ, R24 ;  /* 0x000000ffff153224 */ /* 0x000fe200078e0018 */
[----:B------:R-:W-:Y:S01]  /*0d70*/  @P1 MOV R21, R18 ;  /* 0x0000001200151202 */ /* 0x000fe20000000f00 */
[----:B------:R-:W-:Y:S01]  /*0d80*/  @P3 IMAD.MOV.U32 R12, RZ, RZ, R22 ;  /* 0x000000ffff0c3224 */ /* 0x000fe200078e0016 */
[----:B------:R-:W-:Y:S01]  /*0d90*/  ATOMS.ADD RZ, [R0+-0x8], R9 ;  /* 0xfffff80900ff738c */ /* 0x000fe20000000000 */
[----:B------:R-:W-:Y:S01]  /*0da0*/  @P1 IMAD.MOV.U32 R37, RZ, RZ, R25 ;  /* 0x000000ffff251224 */ /* 0x000fe200078e0019 */
[----:B------:R-:W-:Y:S01]  /*0db0*/  @P2 MOV R37, R19 ;  /* 0x0000001300252202 */ /* 0x000fe20000000f00 */
[----:B------:R-:W-:-:S02]  /*0dc0*/  @P5 IMAD.MOV.U32 R35, RZ, RZ, R16 ;  /* 0x000000ffff235224 */ /* 0x000fc400078e0010 */
[----:B------:R-:W-:Y:S02]  /*0dd0*/  @P1 IMAD.MOV.U32 R11, RZ, RZ, R23 ;  /* 0x000000ffff0b1224 */ /* 0x000fe400078e0017 */
[----:B------:R-:W-:Y:S01]  /*0de0*/  @P1 IMAD.MOV.U32 R13, RZ, RZ, R22 ;  /* 0x000000ffff0d1224 */ /* 0x000fe200078e0016 */
[----:B------:R-:W-:Y:S01]  /*0df0*/  ATOMS.ADD RZ, [R0+-0x4], R35 ;  /* 0xfffffc2300ff738c */ /* 0x000fe20000000000 */
[----:B------:R-:W-:Y:S02]  /*0e00*/  @P1 IMAD.MOV.U32 R15, RZ, RZ, R19 ;  /* 0x000000ffff0f1224 */ /* 0x000fe400078e0013 */
[----:B------:R-:W-:Y:S01]  /*0e10*/  @P1 IMAD.MOV.U32 R33, RZ, RZ, R17 ;  /* 0x000000ffff211224 */ /* 0x000fe200078e0011 */
[----:B------:R-:W-:Y:S01]  /*0e20*/  ATOMS.ADD RZ, [R0], R37 ;  /* 0x0000002500ff738c */ /* 0x000fe20000000000 */
[----:B------:R-:W-:Y:S01]  /*0e30*/  @P1 IMAD.MOV.U32 R12, RZ, RZ, R16 ;  /* 0x000000ffff0c1224 */ /* 0x000fe200078e0010 */
[----:B------:R-:W-:Y:S01]  /*0e40*/  ISETP.NE.AND P1, PT, R4, RZ, PT ;  /* 0x000000ff0400720c */ /* 0x000fe20003f25270 */
[----:B------:R-:W-:-:S02]  /*0e50*/  @P2 IMAD.MOV.U32 R8, RZ, RZ, R18 ;  /* 0x000000ffff082224 */ /* 0x000fc400078e0012 */
[----:B------:R-:W-:Y:S02]  /*0e60*/  @P2 IMAD.MOV.U32 R11, RZ, RZ, R17 ;  /* 0x000000ffff0b2224 */ /* 0x000fe400078e0011 */
[----:B------:R-:W-:Y:S01]  /*0e70*/  @P2 IMAD.MOV.U32 R13, RZ, RZ, R16 ;  /* 0x000000ffff0d2224 */ /* 0x000fe200078e0010 */
[----:B------:R-:W-:Y:S04]  /*0e80*/  ATOMS.ADD RZ, [R0+0x4], R8 ;  /* 0x0000040800ff738c */ /* 0x000fe80000000000 */
[----:B------:R-:W-:Y:S04]  /*0e90*/  ATOMS.ADD RZ, [R0+0x8], R11 ;  /* 0x0000080b00ff738c */ /* 0x000fe80000000000 */
[----:B------:R-:W-:Y:S04]  /*0ea0*/  ATOMS.ADD RZ, [R0+0xc], R13 ;  /* 0x00000c0d00ff738c */ /* 0x000fe80000000000 */
[----:B------:R-:W-:Y:S04]  /*0eb0*/  ATOMS.ADD RZ, [R0+0x10], R15 ;  /* 0x0000100f00ff738c */ /* 0x000fe80000000000 */
[----:B------:R-:W-:Y:S04]  /*0ec0*/  ATOMS.ADD RZ, [R0+0x14], R21 ;  /* 0x0000141500ff738c */ /* 0x000fe80000000000 */
[----:B------:R-:W-:Y:S04]  /*0ed0*/  ATOMS.ADD RZ, [R0+0x18], R33 ;  /* 0x0000182100ff738c */ /* 0x000fe80000000000 */
[----:B------:R1:W-:Y:S02]  /*0ee0*/  ATOMS.ADD RZ, [R0+0x1c], R12 ;  /* 0x00001c0c00ff738c */ /* 0x0003e40000000000 */
[----:B-1----:R-:W-:Y:S01]  /*0ef0*/  VIADD R0, R0, 0x40 ;  /* 0x0000004000007836 */ /* 0x002fe20000000000 */
[----:B------:R-:W-:Y:S06]  /*0f00*/  @P1 BRA `(.L_x_37) ;  /* 0xfffffff800901947 */ /* 0x000fec000383ffff */
[----:B------:R-:W-:Y:S05]  /*0f10*/  BSYNC.RECONVERGENT B0 ;  /* 0x0000000000007941 */ /* 0x000fea0003800200 */
.L_x_36:
[----:B------:R-:W-:Y:S05]  /*0f20*/  @!P0 BRA `(.L_x_35) ;  /* 0x00000008009c8947 */ /* 0x000fea0003800000 */
[----:B------:R-:W-:Y:S02]  /*0f30*/  ISETP.GE.U32.AND P1, PT, R10, 0x8, PT ;  /* 0x000000080a00780c */ /* 0x000fe40003f26070 */
[----:B------:R-:W-:-:S04]  /*0f40*/  LOP3.LUT R12, R3, 0x7, RZ, 0xc0, !PT ;  /* 0x00000007030c7812 */ /* 0x000fc800078ec0ff */
[----:B------:R-:W-:-:S07]  /*0f50*/  ISETP.NE.AND P0, PT, R12, RZ, PT ;  /* 0x000000ff0c00720c */ /* 0x000fce0003f05270 */
[----:B------:R-:W-:Y:S06]  /*0f60*/  @!P1 BRA `(.L_x_38) ;  /* 0x00000004001c9947 */ /* 0x000fec0003800000 */
[----:B------:R-:W-:Y:S01]  /*0f70*/  IMAD.SHL.U32 R8, R5, 0x4, RZ ;  /* 0x0000000405087824 */ /* 0x000fe200078e00ff */
[----:B------:R-:W1:Y:S01]  /*0f80*/  S2R R9, SR_LANEID ;  /* 0x0000000000097919 */ /* 0x000e620000000000 */
[----:B------:R-:W2:Y:S01]  /*0f90*/  S2UR UR6, SR_CgaCtaId ;  /* 0x00000000000679c3 */ /* 0x000ea20000008800 */
[----:B------:R-:W-:Y:S01]  /*0fa0*/  VOTEU.ANY UR4, UPT, PT ;  /* 0x0000000000047886 */ /* 0x000fe200038e0100 */
[----:B------:R-:W-:Y:S01]  /*0fb0*/  UMOV UR5, 0x400 ;  /* 0x0000040000057882 */ /* 0x000fe20000000000 */
[C---:B------:R-:W-:Y:S01]  /*0fc0*/  ISETP.EQ.AND P1, PT, R8.reuse, RZ, PT ;  /* 0x000000ff0800720c */ /* 0x040fe20003f22270 */
[----:B------:R-:W-:Y:S01]  /*0fd0*/  UFLO.U32 UR4, UR4 ;  /* 0x00000004000472bd */ /* 0x000fe200080e0000 */
[C---:B------:R-:W-:Y:S02]  /*0fe0*/  ISETP.EQ.AND P2, PT, R8.reuse, 0x10, PT ;  /* 0x000000100800780c */ /* 0x040fe40003f42270 */
[C---:B------:R-:W-:Y:S02]  /*0ff0*/  ISETP.EQ.AND P3, PT, R8.reuse, 0x20, PT ;  /* 0x000000200800780c */ /* 0x040fe40003f62270 */
[----:B------:R-:W-:-:S02]  /*1000*/  ISETP.EQ.AND P4, PT, R8, 0x30, PT ;  /* 0x000000300800780c */ /* 0x000fc40003f82270 */
[----:B------:R-:W-:-:S05]  /*1010*/  ISETP.EQ.AND P5, PT, R8, -0x10, PT ;  /* 0xfffffff00800780c */ /* 0x000fca0003fa2270 */
[----:B------:R-:W-:Y:S02]  /*1020*/  @P1 IMAD.MOV.U32 R0, RZ, RZ, R34 ;  /* 0x000000ffff001224 */ /* 0x000fe400078e0022 */
[----:B------:R-:W-:Y:S01]  /*1030*/  @P2 MOV R0, R29 ;  /* 0x0000001d00002202 */ /* 0x000fe20000000f00 */
[----:B------:R-:W-:Y:S02]  /*1040*/  @P1 IMAD.MOV.U32 R2, RZ, RZ, R32 ;  /* 0x000000ffff021224 */ /* 0x000fe400078e0020 */
[----:B------:R-:W-:Y:S01]  /*1050*/  @P3 IMAD.MOV.U32 R0, RZ, RZ, R25 ;  /* 0x000000ffff003224 */ /* 0x000fe200078e0019 */
[----:B------:R-:W-:Y:S01]  /*1060*/  @P4 MOV R0, R19 ;  /* 0x0000001300004202 */ /* 0x000fe20000000f00 */
[----:B------:R-:W-:Y:S01]  /*1070*/  @P2 IMAD.MOV.U32 R2, RZ, RZ, R28 ;  /* 0x000000ffff022224 */ /* 0x000fe200078e001c */
[----:B--2---:R-:W-:Y:S01]  /*1080*/  ULEA UR5, UR6, UR5, 0x18 ;  /* 0x0000000506057291 */ /* 0x004fe2000f8ec0ff */
[----:B------:R-:W-:Y:S01]  /*1090*/  @P1 IMAD.MOV.U32 R4, RZ, RZ, R31 ;  /* 0x000000ffff041224 */ /* 0x000fe200078e001f */
[----:B------:R-:W-:Y:S01]  /*10a0*/  @P2 MOV R4, R27 ;  /* 0x0000001b00042202 */ /* 0x000fe20000000f00 */
[----:B------:R-:W-:Y:S01]  /*10b0*/  @P3 IMAD.MOV.U32 R2, RZ, RZ, R24 ;  /* 0x000000ffff023224 */ /* 0x000fe200078e0018 */
[----:B------:R2:W4:Y:S01]  /*10c0*/  REDUX.SUM UR7, R0 ;  /* 0x00000000000773c4 */ /* 0x000522000000c000 */
[----:B------:R-:W-:Y:S01]  /*10d0*/  @P1 IMAD.MOV.U32 R8, RZ, RZ, R30 ;  /* 0x000000ffff081224 */ /* 0x000fe200078e001e */
[----:B------:R-:W-:Y:S01]  /*10e0*/  @P2 MOV R8, R26 ;  /* 0x0000001a00082202 */ /* 0x000fe20000000f00 */
[----:B------:R-:W-:-:S02]  /*10f0*/  @P4 IMAD.MOV.U32 R2, RZ, RZ, R18 ;  /* 0x000000ffff024224 */ /* 0x000fc400078e0012 */
[----:B------:R-:W-:Y:S02]  /*1100*/  @P3 IMAD.MOV.U32 R4, RZ, RZ, R23 ;  /* 0x000000ffff043224 */ /* 0x000fe400078e0017 */
[----:B------:R-:W-:Y:S01]  /*1110*/  @P4 IMAD.MOV.U32 R4, RZ, RZ, R17 ;  /* 0x000000ffff044224 */ /* 0x000fe200078e0011 */
[----:B------:R5:W0:Y:S01]  /*1120*/  REDUX.SUM UR8, R2 ;  /* 0x00000000020873c4 */ /* 0x000a22000000c000 */
[----:B------:R-:W-:Y:S02]  /*1130*/  @P3 IMAD.MOV.U32 R8, RZ, RZ, R22 ;  /* 0x000000ffff083224 */ /* 0x000fe400078e0016 */
[----:B------:R-:W-:Y:S02]  /*1140*/  @P4 IMAD.MOV.U32 R8, RZ, RZ, R16 ;  /* 0x000000ffff084224 */ /* 0x000fe400078e0010 */
[----:B--2---:R-:W-:Y:S01]  /*1150*/  @P5 IMAD.MOV.U32 R0, RZ, RZ, R34 ;  /* 0x000000ffff005224 */ /* 0x004fe200078e0022 */
[----:B------:R-:W-:Y:S01]  /*1160*/  @P1 MOV R0, R29 ;  /* 0x0000001d00001202 */ /* 0x000fe20000000f00 */
[----:B------:R-:W-:Y:S01]  /*1170*/  @P2 IMAD.MOV.U32 R0, RZ, RZ, R25 ;  /* 0x000000ffff002224 */ /* 0x000fe200078e0019 */
[----:B------:R2:W3:Y:S01]  /*1180*/  REDUX.SUM UR9, R4 ;  /* 0x00000000040973c4 */ /* 0x0004e2000000c000 */
[----:B-----5:R-:W-:Y:S01]  /*1190*/  @P5 IMAD.MOV.U32 R2, RZ, RZ, R32 ;  /* 0x000000ffff025224 */ /* 0x020fe200078e0020 */
[----:B------:R-:W-:Y:S01]  /*11a0*/  @P1 MOV R2, R28 ;  /* 0x0000001c00021202 */ /* 0x000fe20000000f00 */
[----:B------:R-:W-:-:S02]  /*11b0*/  @P3 IMAD.MOV.U32 R0, RZ, RZ, R19 ;  /* 0x000000ffff003224 */ /* 0x000fc400078e0013 */
[----:B------:R-:W-:Y:S02]  /*11c0*/  @P2 IMAD.MOV.U32 R2, RZ, RZ, R24 ;  /* 0x000000ffff022224 */ /* 0x000fe400078e0018 */
[----:B------:R-:W-:Y:S01]  /*11d0*/  @P3 IMAD.MOV.U32 R2, RZ, RZ, R18 ;  /* 0x000000ffff023224 */ /* 0x000fe200078e0012 */
[----:B------:R5:W3:Y:S01]  /*11e0*/  REDUX.SUM UR10, R8 ;  /* 0x00000000080a73c4 */ /* 0x000ae2000000c000 */
[----:B--2---:R-:W-:Y:S01]  /*11f0*/  @P5 IMAD.MOV.U32 R4, RZ, RZ, R31 ;  /* 0x000000ffff045224 */ /* 0x004fe200078e001f */
[----:B------:R-:W-:Y:S01]  /*1200*/  @P1 MOV R4, R27 ;  /* 0x0000001b00041202 */ /* 0x000fe20000000f00 */
[----:B------:R-:W-:Y:S02]  /*1210*/  @P2 IMAD.MOV.U32 R4, RZ, RZ, R23 ;  /* 0x000000ffff042224 */ /* 0x000fe400078e0017 */
[----:B------:R-:W-:Y:S02]  /*1220*/  @P3 IMAD.MOV.U32 R4, RZ, RZ, R17 ;  /* 0x000000ffff043224 */ /* 0x000fe400078e0011 */
[----:B-----5:R-:W-:Y:S01]  /*1230*/  @P5 IMAD.MOV.U32 R8, RZ, RZ, R30 ;  /* 0x000000ffff085224 */ /* 0x020fe200078e001e */
[----:B------:R-:W-:Y:S01]  /*1240*/  @P1 MOV R8, R26 ;  /* 0x0000001a00081202 */ /* 0x000fe20000000f00 */
[----:B------:R-:W-:Y:S01]  /*1250*/  @P2 IMAD.MOV.U32 R8, RZ, RZ, R22 ;  /* 0x000000ffff082224 */ /* 0x000fe200078e0016 */
[----:B------:R2:W5:Y:S01]  /*1260*/  REDUX.SUM UR11, R0 ;  /* 0x00000000000b73c4 */ /* 0x000562000000c000 */
[----:B------:R-:W-:Y:S01]  /*1270*/  @P3 IMAD.MOV.U32 R8, RZ, RZ, R16 ;  /* 0x000000ffff083224 */ /* 0x000fe200078e0010 */
[----:B-1----:R-:W-:Y:S01]  /*1280*/  ISETP.EQ.U32.AND P1, PT, R9, UR4, PT ;  /* 0x0000000409007c0c */ /* 0x002fe2000bf22070 */
[----:B----4-:R-:W-:Y:S01]  /*1290*/  IMAD.U32 R9, RZ, RZ, UR7 ;  /* 0x00000007ff097e24 */ /* 0x010fe2000f8e00ff */
[----:B0-----:R-:W-:Y:S01]  /*12a0*/  MOV R11, UR8 ;  /* 0x00000008000b7c02 */ /* 0x001fe20008000f00 */
[----:B---3--:R-:W-:-:S03]  /*12b0*/  IMAD.U32 R13, RZ, RZ, UR9 ;  /* 0x00000009ff0d7e24 */ /* 0x008fc6000f8e00ff */
[----:B------:R-:W0:Y:S01]  /*12c0*/  REDUX.SUM UR12, R2 ;  /* 0x00000000020c73c4 */ /* 0x000e22000000c000 */
[C---:B--2---:R-:W-:Y:S01]  /*12d0*/  LEA R0, R5.reuse, UR5, 0x2 ;  /* 0x0000000505007c11 */ /* 0x044fe2000f8e10ff */
[----:B------:R-:W-:Y:S02]  /*12e0*/  VIADD R5, R5, 0x8 ;  /* 0x0000000805057836 */ /* 0x000fe40000000000 */
[----:B------:R-:W-:-:S03]  /*12f0*/  IMAD.U32 R15, RZ, RZ, UR10 ;  /* 0x0000000aff0f7e24 */ /* 0x000fc6000f8e00ff */
[----:B------:R1:W-:Y:S01]  /*1300*/  @P1 ATOMS.ADD RZ, [R0], R9 ;  /* 0x0000000900ff138c */ /* 0x0003e20000000000 */
[----:B------:R-:W2:Y:S03]  /*1310*/  REDUX.SUM UR13, R4 ;  /* 0x00000000040d73c4 */ /* 0x000ea6000000c000 */
[----:B------:R1:W-:Y:S04]  /*1320*/  @P1 ATOMS.ADD RZ, [R0+0x4], R11 ;  /* 0x0000040b00ff138c */ /* 0x0003e80000000000 */
[----:B------:R1:W-:Y:S01]  /*1330*/  @P1 ATOMS.ADD RZ, [R0+0x8], R13 ;  /* 0x0000080d00ff138c */ /* 0x0003e20000000000 */
[----:B------:R-:W3:Y:S01]  /*1340*/  REDUX.SUM UR14, R8 ;  /* 0x00000000080e73c4 */ /* 0x000ee2000000c000 */
[----:B-----5:R-:W-:-:S02]  /*1350*/  IMAD.U32 R21, RZ, RZ, UR11 ;  /* 0x0000000bff157e24 */ /* 0x020fc4000f8e00ff */
[----:B------:R1:W-:Y:S04]  /*1360*/  @P1 ATOMS.ADD RZ, [R0+0xc], R15 ;  /* 0x00000c0f00ff138c */ /* 0x0003e80000000000 */
[----:B------:R1:W-:Y:S01]  /*1370*/  @P1 ATOMS.ADD RZ, [R0+0x10], R21 ;  /* 0x0000101500ff138c */ /* 0x0003e20000000000 */
[----:B0-----:R-:W-:-:S05]  /*1380*/  MOV R33, UR12 ;  /* 0x0000000c00217c02 */ /* 0x001fca0008000f00 */
[----:B------:R1:W-:Y:S01]  /*1390*/  @P1 ATOMS.ADD RZ, [R0+0x14], R33 ;  /* 0x0000142100ff138c */ /* 0x0003e20000000000 */
[----:B--2---:R-:W-:-:S05]  /*13a0*/  IMAD.U32 R35, RZ, RZ, UR13 ;  /* 0x0000000dff237e24 */ /* 0x004fca000f8e00ff */
[----:B------:R1:W-:Y:S01]  /*13b0*/  @P1 ATOMS.ADD RZ, [R0+0x18], R35 ;  /* 0x0000182300ff138c */ /* 0x0003e20000000000 */
[----:B---3--:R-:W-:-:S05]  /*13c0*/  IMAD.U32 R37, RZ, RZ, UR14 ;  /* 0x0000000eff257e24 */ /* 0x008fca000f8e00ff */
[----:B------:R1:W-:Y:S02]  /*13d0*/  @P1 ATOMS.ADD RZ, [R0+0x1c], R37 ;  /* 0x00001c2500ff138c */ /* 0x0003e40000000000 */
.L_x_38:
[----:B------:R-:W-:Y:S05]  /*13e0*/  @!P0 BRA `(.L_x_35) ;  /* 0x00000004006c8947 */ /* 0x000fea0003800000 */
[----:B------:R-:W-:Y:S02]  /*13f0*/  ISETP.GE.U32.AND P0, PT, R12, 0x4, PT ;  /* 0x000000040c00780c */ /* 0x000fe40003f06070 */
[----:B-1----:R-:W-:-:S04]  /*1400*/  LOP3.LUT R0, R3, 0x3, RZ, 0xc0, !PT ;  /* 0x0000000303007812 */ /* 0x002fc800078ec0ff */
[----:B------:R-:W-:-:S07]  /*1410*/  ISETP.NE.AND P1, PT, R0, RZ, PT ;  /* 0x000000ff0000720c */ /* 0x000fce0003f25270 */
[----:B------:R-:W-:Y:S06]  /*1420*/  @!P0 BRA `(.L_x_39) ;  /* 0x0000000000a88947 */ /* 0x000fec0003800000 */
[----:B------:R-:W-:Y:S01]  /*1430*/  SHF.L.U32 R2, R5, 0x2, RZ ;  /* 0x0000000205027819 */ /* 0x000fe200000006ff */
[----:B------:R-:W1:Y:S01]  /*1440*/  S2R R10, SR_LANEID ;  /* 0x00000000000a7919 */ /* 0x000e620000000000 */
[----:B------:R-:W2:Y:S01]  /*1450*/  S2UR UR6, SR_CgaCtaId ;  /* 0x00000000000679c3 */ /* 0x000ea20000008800 */
[----:B------:R-:W-:Y:S01]  /*1460*/  VOTEU.ANY UR4, UPT, PT ;  /* 0x0000000000047886 */ /* 0x000fe200038e0100 */
[C---:B------:R-:W-:Y:S01]  /*1470*/  ISETP.EQ.AND P0, PT, R2.reuse, RZ, PT ;  /* 0x000000ff0200720c */ /* 0x040fe20003f02270 */
[----:B------:R-:W-:Y:S01]  /*1480*/  UFLO.U32 UR4, UR4 ;  /* 0x00000004000472bd */ /* 0x000fe200080e0000 */
[C---:B------:R-:W-:Y:S01]  /*1490*/  ISETP.EQ.AND P2, PT, R2.reuse, 0x10, PT ;  /* 0x000000100200780c */ /* 0x040fe20003f42270 */
[----:B------:R-:W-:Y:S01]  /*14a0*/  UMOV UR5, 0x400 ;  /* 0x0000040000057882 */ /* 0x000fe20000000000 */
[C---:B------:R-:W-:Y:S02]  /*14b0*/  ISETP.EQ.AND P3, PT, R2.reuse, 0x20, PT ;  /* 0x000000200200780c */ /* 0x040fe40003f62270 */
[----:B------:R-:W-:-:S07]  /*14c0*/  ISETP.EQ.AND P4, PT, R2, 0x30, PT ;  /* 0x000000300200780c */ /* 0x000fce0003f82270 */
[----:B------:R-:W-:Y:S01]  /*14d0*/  @P0 IMAD.MOV.U32 R2, RZ, RZ, R34 ;  /* 0x000000ffff020224 */ /* 0x000fe200078e0022 */
[----:B------:R-:W-:Y:S01]  /*14e0*/  @P0 MOV R8, R31 ;  /* 0x0000001f00080202 */ /* 0x000fe20000000f00 */
[----:B------:R-:W-:Y:S02]  /*14f0*/  @P2 IMAD.MOV.U32 R2, RZ, RZ, R29 ;  /* 0x000000ffff022224 */ /* 0x000fe400078e001d */
[----:B------:R-:W-:Y:S01]  /*1500*/  @P0 IMAD.MOV.U32 R4, RZ, RZ, R32 ;  /* 0x000000ffff040224 */ /* 0x000fe200078e0020 */
[----:B------:R-:W-:Y:S01]  /*1510*/  @P3 MOV R2, R25 ;  /* 0x0000001900023202 */ /* 0x000fe20000000f00 */
[----:B------:R-:W-:Y:S02]  /*1520*/  @P2 IMAD.MOV.U32 R4, RZ, RZ, R28 ;  /* 0x000000ffff042224 */ /* 0x000fe400078e001c */
[----:B------:R-:W-:Y:S01]  /*1530*/  @P4 IMAD.MOV.U32 R2, RZ, RZ, R19 ;  /* 0x000000ffff024224 */ /* 0x000fe200078e0013 */
[----:B--2---:R-:W-:Y:S01]  /*1540*/  ULEA UR5, UR6, UR5, 0x18 ;  /* 0x0000000506057291 */ /* 0x004fe2000f8ec0ff */
[----:B------:R-:W-:-:S02]  /*1550*/  @P3 IMAD.MOV.U32 R4, RZ, RZ, R24 ;  /* 0x000000ffff043224 */ /* 0x000fc400078e0018 */
[----:B------:R-:W-:Y:S01]  /*1560*/  @P2 IMAD.MOV.U32 R8, RZ, RZ, R27 ;  /* 0x000000ffff082224 */ /* 0x000fe200078e001b */
[----:B------:R-:W-:Y:S01]  /*1570*/  @P3 MOV R8, R23 ;  /* 0x0000001700083202 */ /* 0x000fe20000000f00 */
[----:B------:R-:W-:Y:S01]  /*1580*/  @P0 IMAD.MOV.U32 R9, RZ, RZ, R30 ;  /* 0x000000ffff090224 */ /* 0x000fe200078e001e */
[----:B------:R-:W-:Y:S01]  /*1590*/  @P2 MOV R9, R26 ;  /* 0x0000001a00092202 */ /* 0x000fe20000000f00 */
[----:B------:R-:W-:Y:S01]  /*15a0*/  @P4 IMAD.MOV.U32 R4, RZ, RZ, R18 ;  /* 0x000000ffff044224 */ /* 0x000fe200078e0012 */
[----:B------:R-:W2:Y:S01]  /*15b0*/  REDUX.SUM UR7, R2 ;  /* 0x00000000020773c4 */ /* 0x000ea2000000c000 */
[----:B------:R-:W-:Y:S01]  /*15c0*/  @P4 IMAD.MOV.U32 R8, RZ, RZ, R17 ;  /* 0x000000ffff084224 */ /* 0x000fe200078e0011 */
[----:B-1----:R-:W-:Y:S01]  /*15d0*/  ISETP.EQ.U32.AND P0, PT, R10, UR4, PT ;  /* 0x000000040a007c0c */ /* 0x002fe2000bf02070 */
[----:B------:R-:W-:Y:S01]  /*15e0*/  @P3 IMAD.MOV.U32 R9, RZ, RZ, R22 ;  /* 0x000000ffff093224 */ /* 0x000fe200078e0016 */
[----:B------:R-:W-:Y:S01]  /*15f0*/  LEA R11, R5, UR5, 0x2 ;  /* 0x00000005050b7c11 */ /* 0x000fe2000f8e10ff */
[----:B------:R-:W-:-:S02]  /*1600*/  @P4 IMAD.MOV.U32 R9, RZ, RZ, R16 ;  /* 0x000000ffff094224 */ /* 0x000fc400078e0010 */
[----:B------:R-:W-:Y:S01]  /*1610*/  VIADD R5, R5, 0x4 ;  /* 0x0000000405057836 */ /* 0x000fe20000000000 */
[----:B------:R-:W1:Y:S08]  /*1620*/  REDUX.SUM UR8, R4 ;  /* 0x00000000040873c4 */ /* 0x000e70000000c000 */
[----:B------:R-:W4:Y:S08]  /*1630*/  REDUX.SUM UR9, R8 ;  /* 0x00000000080973c4 */ /* 0x000f30000000c000 */
[----:B------:R-:W5:Y:S01]  /*1640*/  REDUX.SUM UR10, R9 ;  /* 0x00000000090a73c4 */ /* 0x000f62000000c000 */
[----:B--2---:R-:W-:-:S05]  /*1650*/  MOV R2, UR7 ;  /* 0x0000000700027c02 */ /* 0x004fca0008000f00 */
[----:B------:R2:W-:Y:S01]  /*1660*/  @P0 ATOMS.ADD RZ, [R11], R2 ;  /* 0x000000020bff038c */ /* 0x0005e20000000000 */
[----:B-1----:R-:W-:-:S05]  /*1670*/  IMAD.U32 R4, RZ, RZ, UR8 ;  /* 0x00000008ff047e24 */ /* 0x002fca000f8e00ff */
[----:B------:R2:W-:Y:S01]  /*1680*/  @P0 ATOMS.ADD RZ, [R11+0x4], R4 ;  /* 0x000004040bff038c */ /* 0x0005e20000000000 */
[----:B----4-:R-:W-:-:S05]  /*1690*/  IMAD.U32 R8, RZ, RZ, UR9 ;  /* 0x00000009ff087e24 */ /* 0x010fca000f8e00ff */
[----:B------:R2:W-:Y:S01]  /*16a0*/  @P0 ATOMS.ADD RZ, [R11+0x8], R8 ;  /* 0x000008080bff038c */ /* 0x0005e20000000000 */
[----:B-----5:R-:W-:-:S05]  /*16b0*/  MOV R10, UR10 ;  /* 0x0000000a000a7c02 */ /* 0x020fca0008000f00 */
[----:B------:R2:W-:Y:S02]  /*16c0*/  @P0 ATOMS.ADD RZ, [R11+0xc], R10 ;  /* 0x00000c0a0bff038c */ /* 0x0005e40000000000 */
.L_x_39:
[----:B------:R-:W-:Y:S05]  /*16d0*/  @!P1 BRA `(.L_x_35) ;  /* 0x0000000000b09947 */ /* 0x000fea0003800000 */
[----:B------:R-:W1:Y:S01]  /*16e0*/  S2UR UR5, SR_CgaCtaId ;  /* 0x00000000000579c3 */ /* 0x000e620000008800 */
[----:B------:R-:W-:Y:S01]  /*16f0*/  UMOV UR4, 0x400 ;  /* 0x0000040000047882 */ /* 0x000fe20000000000 */
[----:B--2---:R-:W-:Y:S01]  /*1700*/  SHF.L.U32 R4, R5, 0x2, RZ ;  /* 0x0000000205047819 */ /* 0x004fe200000006ff */
[----:B------:R-:W-:Y:S01]  /*1710*/  IMAD.MOV R0, RZ, RZ, -R0 ;  /* 0x000000ffff007224 */ /* 0x000fe200078e0a00 */
[----:B-1----:R-:W-:-:S06]  /*1720*/  ULEA UR4, UR5, UR4, 0x18 ;  /* 0x0000000405047291 */ /* 0x002fcc000f8ec0ff */
[----:B------:R-:W-:-:S07]  /*1730*/  LEA R5, R5, UR4, 0x2 ;  /* 0x0000000405057c11 */ /* 0x000fce000f8e10ff */
.L_x_40:
[----:B------:R-:W-:Y:S01]  /*1740*/  ISETP.EQ.AND P0, PT, R4, RZ, PT ;  /* 0x000000ff0400720c */ /* 0x000fe20003f02270 */
[----:B------:R-:W-:Y:S01]  /*1750*/  VIADD R0, R0, 0x1 ;  /* 0x0000000100007836 */ /* 0x000fe20000000000 */
[C---:B------:R-:W-:Y:S02]  /*1760*/  ISETP.EQ.AND P1, PT, R4.reuse, 0x4, PT ;  /* 0x000000040400780c */ /* 0x040fe40003f22270 */
[C---:B------:R-:W-:Y:S02]  /*1770*/  ISETP.EQ.AND P2, PT, R4.reuse, 0x8, PT ;  /* 0x000000080400780c */ /* 0x040fe40003f42270 */
[----:B------:R-:W-:-:S07]  /*1780*/  ISETP.EQ.AND P3, PT, R4, 0xc, PT ;  /* 0x0000000c0400780c */ /* 0x000fce0003f62270 */
[----:B------:R-:W-:Y:S01]  /*1790*/  @P0 IMAD.MOV.U32 R2, RZ, RZ, R34 ;  /* 0x000000ffff020224 */ /* 0x000fe200078e0022 */
[C---:B------:R-:W-:Y:S01]  /*17a0*/  ISETP.EQ.AND P0, PT, R4.reuse, 0x10, PT ;  /* 0x000000100400780c */ /* 0x040fe20003f02270 */
[----:B------:R-:W-:Y:S01]  /*17b0*/  @P1 IMAD.MOV.U32 R2, RZ, RZ, R32 ;  /* 0x000000ffff021224 */ /* 0x000fe200078e0020 */
[C---:B------:R-:W-:Y:S02]  /*17c0*/  ISETP.EQ.AND P1, PT, R4.reuse, 0x14, PT ;  /* 0x000000140400780c */ /* 0x040fe40003f22270 */
[----:B------:R-:W-:Y:S01]  /*17d0*/  @P2 MOV R2, R31 ;  /* 0x0000001f00022202 */ /* 0x000fe20000000f00 */
[----:B------:R-:W-:Y:S01]  /*17e0*/  @P3 IMAD.MOV.U32 R2, RZ, RZ, R30 ;  /* 0x000000ffff023224 */ /* 0x000fe200078e001e */
[C---:B------:R-:W-:Y:S02]  /*17f0*/  ISETP.EQ.AND P2, PT, R4.reuse, 0x18, PT ;  /* 0x000000180400780c */ /* 0x040fe40003f42270 */
[----:B------:R-:W-:-:S05]  /*1800*/  ISETP.EQ.AND P3, PT, R4, 0x1c, PT ;  /* 0x0000001c0400780c */ /* 0x000fca0003f62270 */
[----:B------:R-:W-:Y:S01]  /*1810*/  @P0 IMAD.MOV.U32 R2, RZ, RZ, R29 ;  /* 0x000000ffff020224 */ /* 0x000fe200078e001d */
[C---:B------:R-:W-:Y:S02]  /*1820*/  ISETP.EQ.AND P0, PT, R4.reuse, 0x20, PT ;  /* 0x000000200400780c */ /* 0x040fe40003f02270 */
[----:B------:R-:W-:Y:S02]  /*1830*/  @P1 MOV R2, R28 ;  /* 0x0000001c00021202 */ /* 0x000fe40000000f00 */
[C---:B------:R-:W-:Y:S01]  /*1840*/  ISETP.EQ.AND P1, PT, R4.reuse, 0x24, PT ;  /* 0x000000240400780c */ /* 0x040fe20003f22270 */
[----:B------:R-:W-:Y:S01]  /*1850*/  @P2 IMAD.MOV.U32 R2, RZ, RZ, R27 ;  /* 0x000000ffff022224 */ /* 0x000fe200078e001b */
[C---:B------:R-:W-:Y:S01]  /*1860*/  ISETP.EQ.AND P2, PT, R4.reuse, 0x28, PT ;  /* 0x000000280400780c */ /* 0x040fe20003f42270 */
[----:B------:R-:W-:Y:S01]  /*1870*/  @P3 IMAD.MOV.U32 R2, RZ, RZ, R26 ;  /* 0x000000ffff023224 */ /* 0x000fe200078e001a */
[----:B------:R-:W-:-:S05]  /*1880*/  ISETP.EQ.AND P3, PT, R4, 0x2c, PT ;  /* 0x0000002c0400780c */ /* 0x000fca0003f62270 */
[----:B------:R-:W-:Y:S02]  /*1890*/  @P0 MOV R2, R25 ;  /* 0x0000001900020202 */ /* 0x000fe40000000f00 */
[C---:B------:R-:W-:Y:S02]  /*18a0*/  ISETP.EQ.AND P0, PT, R4.reuse, 0x30, PT ;  /* 0x000000300400780c */ /* 0x040fe40003f02270 */
[----:B------:R-:W-:Y:S01]  /*18b0*/  @P1 IMAD.MOV.U32 R2, RZ, RZ, R24 ;  /* 0x000000ffff021224 */ /* 0x000fe200078e0018 */
[C---:B------:R-:W-:Y:S01]  /*18c0*/  ISETP.EQ.AND P1, PT, R4.reuse, 0x34, PT ;  /* 0x000000340400780c */ /* 0x040fe20003f22270 */
[----:B------:R-:W-:Y:S01]  /*18d0*/  @P2 IMAD.MOV.U32 R2, RZ, RZ, R23 ;  /* 0x000000ffff022224 */ /* 0x000fe200078e0017 */
[C---:B------:R-:W-:Y:S02]  /*18e0*/  ISETP.EQ.AND P2, PT, R4.reuse, 0x38, PT ;  /* 0x000000380400780c */ /* 0x040fe40003f42270 */
[----:B------:R-:W-:Y:S02]  /*18f0*/  @P3 MOV R2, R22 ;  /* 0x0000001600023202 */ /* 0x000fe40000000f00 */
[----:B------:R-:W-:-:S02]  /*1900*/  ISETP.EQ.AND P3, PT, R4, 0x3c, PT ;  /* 0x0000003c0400780c */ /* 0x000fc40003f62270 */
[----:B------:R-:W-:Y:S02]  /*1910*/  IADD3 R4, PT, PT, R4, 0x4, RZ ;  /* 0x0000000404047810 */ /* 0x000fe40007ffe0ff */
[----:B------:R-:W-:Y:S01]  /*1920*/  @P0 IMAD.MOV.U32 R2, RZ, RZ, R19 ;  /* 0x000000ffff020224 */ /* 0x000fe200078e0013 */
[----:B------:R-:W-:Y:S02]  /*1930*/  ISETP.NE.AND P0, PT, R0, RZ, PT ;  /* 0x000000ff0000720c */ /* 0x000fe40003f05270 */
[----:B------:R-:W-:Y:S02]  /*1940*/  @P1 IMAD.MOV.U32 R2, RZ, RZ, R18 ;  /* 0x000000ffff021224 */ /* 0x000fe400078e0012 */
[----:B------:R-:W-:-:S04]  /*1950*/  @P2 MOV R2, R17 ;  /* 0x0000001100022202 */ /* 0x000fc80000000f00 */
[----:B------:R-:W-:-:S05]  /*1960*/  @P3 IMAD.MOV.U32 R2, RZ, RZ, R16 ;  /* 0x000000ffff023224 */ /* 0x000fca00078e0010 */
[----:B------:R1:W-:Y:S02]  /*1970*/  ATOMS.ADD RZ, [R5], R2 ;  /* 0x0000000205ff738c */ /* 0x0003e40000000000 */
[----:B-1----:R-:W-:Y:S01]  /*1980*/  VIADD R5, R5, 0x4 ;  /* 0x0000000405057836 */ /* 0x002fe20000000000 */
[----:B------:R-:W-:Y:S06]  /*1990*/  @P0 BRA `(.L_x_40) ;  /* 0xfffffffc00680947 */ /* 0x000fec000383ffff */
.L_x_35:
[----:B------:R-:W-:Y:S05]  /*19a0*/  WARPSYNC.ALL ;  /* 0x0000000000007948 */ /* 0x000fea0003800000 */
[----:B------:R-:W-:Y:S01]  /*19b0*/  BAR.SYNC.DEFER_BLOCKING 0x0 ;  /* 0x0000000000007b1d */ /* 0x000fe20000010000 */
[----:B------:R-:W-:-:S13]  /*19c0*/  ISETP.GE.AND P0, PT, R36, R3, PT ;  /* 0x000000032400720c */ /* 0x000fda0003f06270 */
[----:B------:R-:W-:Y:S05]  /*19d0*/  @P0 EXIT ;  /* 0x000000000000094d */ /* 0x000fea0003800000 */
[----:B------:R-:W4:Y:S01]  /*19e0*/  S2UR UR5, SR_CgaCtaId ;  /* 0x00000000000579c3 */ /* 0x000f220000008800 */
[----:B------:R-:W-:Y:S01]  /*19f0*/  UMOV UR4, 0x400 ;  /* 0x0000040000047882 */ /* 0x000fe20000000000 */
[----:B------:R-:W-:-:S06]  /*1a00*/  IMAD R3, R3, UR36, R36 ;  /* 0x0000002403037c24 */ /* 0x000fcc000f8e0224 */
[----:B--2---:R-:W2:Y:S01]  /*1a10*/  LDC.64 R4, c[0x0][0x390] ;  /* 0x0000e400ff047b82 */ /* 0x004ea20000000a00 */
[----:B----4-:R-:W-:Y:S01]  /*1a20*/  ULEA UR4, UR5, UR4, 0x18 ;  /* 0x0000000405047291 */ /* 0x010fe2000f8ec0ff */
[----:B---3--:R-:W-:-:S05]  /*1a30*/  R2UR UR5, R7 ;  /* 0x00000000070572ca */ /* 0x008fca00000e0000 */
[----:B-1----:R-:W-:Y:S02]  /*1a40*/  LEA R0, R36, UR4, 0x2 ;  /* 0x0000000424007c11 */ /* 0x002fe4000f8e10ff */
[----:B------:R-:W-:Y:S01]  /*1a50*/  R2UR UR4, R6 ;  /* 0x00000000060472ca */ /* 0x000fe200000e0000 */
[----:B--2---:R-:W-:Y:S02]  /*1a60*/  IMAD.WIDE.U32 R2, R3, 0x4, R4 ;  /* 0x0000000403027825 */ /* 0x004fe400078e0004 */
[----:B------:R-:W1:Y:S10]  /*1a70*/  LDS R9, [R0] ;  /* 0x0000000000097984 */ /* 0x000e740000000800 */
[----:B-1----:R-:W-:Y:S01]  /*1a80*/  STG.E desc[UR4][R2.64], R9 ;  /* 0x0000000902007986 */ /* 0x002fe2000c101904 */
[----:B------:R-:W-:Y:S05]  /*1a90*/  EXIT ;  /* 0x000000000000794d */ /* 0x000fea0003800000 */
.L_x_41:
        /* <DEDUP_REMOVED lines=14> */
.L_x_45:


//--------------------- .text._Z16k_extract_digitsPKjPjiii --------------------------
	.section	.text._Z16k_extract_digitsPKjPjiii,"ax",@progbits
	.align	128
        .global         _Z16k_extract_digitsPKjPjiii
        .type           _Z16k_extract_digitsPKjPjiii,@function
        .size           _Z16k_extract_digitsPKjPjiii,(.L_x_46 - _Z16k_extract_digitsPKjPjiii)
        .other          _Z16k_extract_digitsPKjPjiii,@"STO_CUDA_ENTRY STV_DEFAULT"
_Z16k_extract_digitsPKjPjiii:
.text._Z16k_extract_digitsPKjPjiii:
        /* <DEDUP_REMOVED lines=9> */
[----:B------:R-:W1:Y:S01]  /*0090*/  LDCU.64 UR4, c[0x0][0x358] ;  /* 0x00006b00ff0477ac */ /* 0x000e620008000a00 */
[----:B------:R-:W2:Y:S06]  /*00a0*/  LDCU UR6, c[0x0][0x398] ;  /* 0x00007300ff0677ac */ /* 0x000eac0008000800 */
[----:B------:R-:W3:Y:S01]  /*00b0*/  LDC.64 R4, c[0x0][0x388] ;  /* 0x0000e200ff047b82 */ /* 0x000ee20000000a00 */
[----:B------:R-:W4:Y:S01]  /*00c0*/  LDCU UR7, c[0x0][0x394] ;  /* 0x00007280ff0777ac */ /* 0x000f220008000800 */
[----:B0-----:R-:W-:-:S06]  /*00d0*/  IMAD.WIDE R2, R7, 0x4, R2 ;  /* 0x0000000407027825 */ /* 0x001fcc00078e0202 */
[----:B-1----:R-:W2:Y:S01]  /*00e0*/  LDG.E.CONSTANT R2, desc[UR4][R2.64] ;  /* 0x0000000402027981 */ /* 0x002ea2000c1e9900 */
[----:B---3--:R-:W-:Y:S01]  /*00f0*/  IMAD.WIDE R4, R7, 0x4, R4 ;  /* 0x0000000407047825 */ /* 0x008fe200078e0204 */
[----:B--2---:R-:W-:-:S04]  /*0100*/  SHF.R.U32.HI R0, RZ, UR6, R2 ;  /* 0x00000006ff007c19 */ /* 0x004fc80008011602 */
[----:B----4-:R-:W-:-:S05]  /*0110*/  LOP3.LUT R7, R0, UR7, RZ, 0xc0, !PT ;  /* 0x0000000700077c12 */ /* 0x010fca000f8ec0ff */
[----:B------:R-:W-:Y:S01]  /*0120*/  STG.E desc[UR4][R4.64], R7 ;  /* 0x0000000704007986 */ /* 0x000fe2000c101904 */
[----:B------:R-:W-:Y:S05]  /*0130*/  EXIT ;  /* 0x000000000000794d */ /* 0x000fea0003800000 */
.L_x_42:
        /* <DEDUP_REMOVED lines=12> */
.L_x_46:


//--------------------- .nv.global.init           --------------------------
	.section	.nv.global.init,"aw",@progbits
.nv.global.init:
	.type		$str,@object
	.size		$str,($str$1 - $str)
$str:
        /*0000*/ 	.byte	0x6e, 0x75, 0x6d, 0x42, 0x75, 0x63, 0x6b, 0x65, 0x74, 0x73, 0x20, 0x3c, 0x3d, 0x20, 0x31, 0x36
        /*0010*/ 	.byte	0x00
	.type		$str$1,@object
	.size		$str$1,(__unnamed_1 - $str$1)
$str$1:
        /*0011*/ 	.byte	0x2f, 0x74, 0x6d, 0x70, 0x2f, 0x73, 0x61, 0x73, 0x73, 0x5f, 0x63, 0x75, 0x5f, 0x66, 0x79, 0x62
        /*0021*/ 	.byte	0x6e, 0x62, 0x70, 0x68, 0x66, 0x2f, 0x6b, 0x2e, 0x63, 0x75, 0x00
	.type		__unnamed_1,@object
	.size		__unnamed_1,(.L_0 - __unnamed_1)
__unnamed_1:
        /*002c*/ 	.byte	0x76, 0x6f, 0x69, 0x64, 0x20, 0x6b, 0x5f, 0x62, 0x6c, 0x6f, 0x63, 0x6b, 0x5f, 0x68, 0x69, 0x73
        /*003c*/ 	.byte	0x74, 0x28, 0x63, 0x6f, 0x6e, 0x73, 0x74, 0x20, 0x75, 0x6e, 0x73, 0x69, 0x67, 0x6e, 0x65, 0x64
        /*004c*/ 	.byte	0x20, 0x69, 0x6e, 0x74, 0x20, 0x2a, 0x2c, 0x20, 0x69, 0x6e, 0x74, 0x2c, 0x20, 0x69, 0x6e, 0x74
        /*005c*/ 	.byte	0x2c, 0x20, 0x75, 0x6e, 0x73, 0x69, 0x67, 0x6e, 0x65, 0x64, 0x20, 0x69, 0x6e, 0x74, 0x20, 0x2a
        /*006c*/ 	.byte	0x29, 0x00
.L_0:


//--------------------- .nv.shared._Z9k_scatterPKjS0_S0_iiS0_S0_Pj --------------------------
	.section	.nv.shared._Z9k_scatterPKjS0_S0_iiS0_S0_Pj,"aw",@nobits
	.sectionflags	@""
	.align	16
	.zero		1024


//--------------------- .nv.shared.reserved.0     --------------------------
	.section	.nv.shared.reserved.0,"aw",@nobits
	.weak		__nv_reservedSMEM_offset_0_alias
	.size		__nv_reservedSMEM_offset_0_alias, 0, 64
	.other		__nv_reservedSMEM_offset_0_alias,@"STO_CUDA_RESERVED_SHARED STV_DEFAULT"
__nv_reservedSMEM_offset_0_alias:
	.zero		0
	.zero		64


//--------------------- .nv.shared._Z15k_local_offsetsPKjiiPjS1_ --------------------------
	.section	.nv.shared._Z15k_local_offsetsPKjiiPjS1_,"aw",@nobits
	.sectionflags	@""
	.align	16
	.zero		1024


//--------------------- .nv.shared._Z12k_block_histPKjiiPj --------------------------
	.section	.nv.shared._Z12k_block_histPKjiiPj,"aw",@nobits
	.sectionflags	@""
	.align	16
	.zero		1024


//--------------------- .nv.shared._Z16k_extract_digitsPKjPjiii --------------------------
	.section	.nv.shared._Z16k_extract_digitsPKjPjiii,"aw",@nobits
	.sectionflags	@""
	.align	16
	.zero		1024


//--------------------- .nv.constant0._Z9k_scatterPKjS0_S0_iiS0_S0_Pj --------------------------
	.section	.nv.constant0._Z9k_scatterPKjS0_S0_iiS0_S0_Pj,"a",@progbits
	.sectionflags	@""
	.align	4
.nv.constant0._Z9k_scatterPKjS0_S0_iiS0_S0_Pj:
	.zero		952


//--------------------- .nv.constant0._Z15k_local_offsetsPKjiiPjS1_ --------------------------
	.section	.nv.constant0._Z15k_local_offsetsPKjiiPjS1_,"a",@progbits
	.sectionflags	@""
	.align	4
.nv.constant0._Z15k_local_offsetsPKjiiPjS1_:
	.zero		928


//--------------------- .nv.constant0._Z12k_block_histPKjiiPj --------------------------
	.section	.nv.constant0._Z12k_block_histPKjiiPj,"a",@progbits
	.sectionflags	@""
	.align	4
.nv.constant0._Z12k_block_histPKjiiPj:
	.zero		920


//--------------------- .nv.constant0._Z16k_extract_digitsPKjPjiii --------------------------
	.section	.nv.constant0._Z16k_extract_digitsPKjPjiii,"a",@progbits
	.sectionflags	@""
	.align	4
.nv.constant0._Z16k_extract_digitsPKjPjiii:
	.zero		924


//--------------------- SYMBOLS --------------------------

	.type		.nv.reservedSmem.offset0,@object
	.size		.nv.reservedSmem.offset0,0x4
	.type		.nv.reservedSmem.cap,@object
	.size		.nv.reservedSmem.cap,0x4
	.type		__assertfail,@function
